	.target	sm_90a

	.elftype	@"ET_EXEC"


//--------------------- .note.nv.tkinfo           --------------------------
	.section	.note.nv.tkinfo,"",@"SHT_NOTE"
	.sectionflags	@"SHF_NOTE_NV_TKINFO"
	.tkinfo
        /*0018*/ 	.word	0x00000002
        /*0030*/ 	.string	""
        /*0030*/ 	.string	"ptxas"
        /*0030*/ 	.string	"Cuda compilation tools, release 13.0, V13.0.88"
        /*0030*/ 	.string	"Build cuda_13.0.r13.0/compiler.36424714_0"
        /*0030*/ 	.string	"-arch sm_90a -m 64 "



//--------------------- .note.nv.cuinfo           --------------------------
	.section	.note.nv.cuinfo,"",@"SHT_NOTE"
	.sectionflags	@"SHF_NOTE_NV_CUINFO"
        /*0018*/ 	.short	0x0002
        /*001a*/ 	.short	0x005a
        /*001c*/ 	.short	0x0082
	.zero		2


//--------------------- .nv.info                  --------------------------
	.section	.nv.info,"",@"SHT_CUDA_INFO"
	.align	4


	//----- nvinfo : EIATTR_REGCOUNT
	.align		4
        /*0000*/ 	.byte	0x04, 0x2f
        /*0002*/ 	.short	(.L_15 - .L_14)
	.align		4
.L_14:
        /*0004*/ 	.word	index@(_ZN7cutlass13device_kernelINS_4gemm6kernel13GemmUniversalIN4cute5tupleIJiiiiEEENS1_10collective13CollectiveMmaINS1_34MainloopSm90TmaGmmaWarpSpecializedILi16ENS5_IJNS4_1CILi1EEESB_SB_EEENS1_35KernelTmaWarpSpecializedCooperativeEEENS5_IJNSA_ILi192EEENSA_ILi32EEESG_EEENS_6half_tENS5_IJlSB_lEEESI_SJ_NS4_8TiledMMAINS4_8MMA_AtomIJNS4_4SM904GMMA25MMA_64x32x16_F32F16F16_SSILNSN_5MajorE0ELSP_0ELNSN_7ScaleInE1ELSQ_1EEEEEENS4_6LayoutINS5_IJNSA_ILi2EEESB_SB_EEENS5_IJSB_NSA_ILi0EEESW_EEEEENS5_IJNS4_10UnderscoreESZ_SZ_EEEEENS4_13SM90_TMA_LOADENS4_14ComposedLayoutINS4_7SwizzleILi2ELi4ELi3EEENS4_18smem_ptr_flag_bitsILi16EEENST_INS5_IJNSA_ILi8EEESG_EEENS5_IJSG_SB_EEEEEEEvNS4_8identityES12_S1C_vS1D_EENS_8epilogue10collective6detail29Sm90TmaWarpSpecializedAdapterINS1G_15DefaultEpilogueISI_SJ_SJ_NS1F_6thread17LinearCombinationISI_Li1EffLNS1K_9ScaleType4KindE0ELNS_15FloatRoundStyleE2ESI_EENS1_15EpilogueDefaultEEEEEvvEEEEvNT_6ParamsE)
        /*0008*/ 	.word	0x000000a8


	//----- nvinfo : EIATTR_FRAME_SIZE
	.align		4
.L_15:
        /*000c*/ 	.byte	0x04, 0x11
        /*000e*/ 	.short	(.L_17 - .L_16)
	.align		4
.L_16:
        /*0010*/ 	.word	index@(_ZN7cutlass13device_kernelINS_4gemm6kernel13GemmUniversalIN4cute5tupleIJiiiiEEENS1_10collective13CollectiveMmaINS1_34MainloopSm90TmaGmmaWarpSpecializedILi16ENS5_IJNS4_1CILi1EEESB_SB_EEENS1_35KernelTmaWarpSpecializedCooperativeEEENS5_IJNSA_ILi192EEENSA_ILi32EEESG_EEENS_6half_tENS5_IJlSB_lEEESI_SJ_NS4_8TiledMMAINS4_8MMA_AtomIJNS4_4SM904GMMA25MMA_64x32x16_F32F16F16_SSILNSN_5MajorE0ELSP_0ELNSN_7ScaleInE1ELSQ_1EEEEEENS4_6LayoutINS5_IJNSA_ILi2EEESB_SB_EEENS5_IJSB_NSA_ILi0EEESW_EEEEENS5_IJNS4_10UnderscoreESZ_SZ_EEEEENS4_13SM90_TMA_LOADENS4_14ComposedLayoutINS4_7SwizzleILi2ELi4ELi3EEENS4_18smem_ptr_flag_bitsILi16EEENST_INS5_IJNSA_ILi8EEESG_EEENS5_IJSG_SB_EEEEEEEvNS4_8identityES12_S1C_vS1D_EENS_8epilogue10collective6detail29Sm90TmaWarpSpecializedAdapterINS1G_15DefaultEpilogueISI_SJ_SJ_NS1F_6thread17LinearCombinationISI_Li1EffLNS1K_9ScaleType4KindE0ELNS_15FloatRoundStyleE2ESI_EENS1_15EpilogueDefaultEEEEEvvEEEEvNT_6ParamsE)
        /*0014*/ 	.word	0x00000000


	//----- nvinfo : EIATTR_MIN_STACK_SIZE
	.align		4
.L_17:
        /*0018*/ 	.byte	0x04, 0x12
        /*001a*/ 	.short	(.L_19 - .L_18)
	.align		4
.L_18:
        /*001c*/ 	.word	index@(_ZN7cutlass13device_kernelINS_4gemm6kernel13GemmUniversalIN4cute5tupleIJiiiiEEENS1_10collective13CollectiveMmaINS1_34MainloopSm90TmaGmmaWarpSpecializedILi16ENS5_IJNS4_1CILi1EEESB_SB_EEENS1_35KernelTmaWarpSpecializedCooperativeEEENS5_IJNSA_ILi192EEENSA_ILi32EEESG_EEENS_6half_tENS5_IJlSB_lEEESI_SJ_NS4_8TiledMMAINS4_8MMA_AtomIJNS4_4SM904GMMA25MMA_64x32x16_F32F16F16_SSILNSN_5MajorE0ELSP_0ELNSN_7ScaleInE1ELSQ_1EEEEEENS4_6LayoutINS5_IJNSA_ILi2EEESB_SB_EEENS5_IJSB_NSA_ILi0EEESW_EEEEENS5_IJNS4_10UnderscoreESZ_SZ_EEEEENS4_13SM90_TMA_LOADENS4_14ComposedLayoutINS4_7SwizzleILi2ELi4ELi3EEENS4_18smem_ptr_flag_bitsILi16EEENST_INS5_IJNSA_ILi8EEESG_EEENS5_IJSG_SB_EEEEEEEvNS4_8identityES12_S1C_vS1D_EENS_8epilogue10collective6detail29Sm90TmaWarpSpecializedAdapterINS1G_15DefaultEpilogueISI_SJ_SJ_NS1F_6thread17LinearCombinationISI_Li1EffLNS1K_9ScaleType4KindE0ELNS_15FloatRoundStyleE2ESI_EENS1_15EpilogueDefaultEEEEEvvEEEEvNT_6ParamsE)
        /*0020*/ 	.word	0x00000000
.L_19:


//--------------------- .nv.compat                --------------------------
	.section	.nv.compat,"",@"SHT_CUDA_COMPAT_INFO"
	.align	4
        /*0000*/ 	.byte	0x02, 0x09, 0x01, 0x00, 0x02, 0x02, 0x04, 0x00, 0x02, 0x05, 0x05, 0x00, 0x03, 0x07, 0x01, 0x01
        /*0010*/ 	.byte	0x02, 0x03, 0x01, 0x00, 0x02, 0x06, 0x01, 0x00, 0x04, 0x0b, 0x08, 0x00, 0x00, 0x00, 0x00, 0x00
        /*0020*/ 	.byte	0x00, 0x00, 0x00, 0x00


//--------------------- .nv.info._ZN7cutlass13device_kernelINS_4gemm6kernel13GemmUniversalIN4cute5tupleIJiiiiEEENS1_10collective13CollectiveMmaINS1_34MainloopSm90TmaGmmaWarpSpecializedILi16ENS5_IJNS4_1CILi1EEESB_SB_EEENS1_35KernelTmaWarpSpecializedCooperativeEEENS5_IJNSA_ILi192EEENSA_ILi32EEESG_EEENS_6half_tENS5_IJlSB_lEEESI_SJ_NS4_8TiledMMAINS4_8MMA_AtomIJNS4_4SM904GMMA25MMA_64x32x16_F32F16F16_SSILNSN_5MajorE0ELSP_0ELNSN_7ScaleInE1ELSQ_1EEEEEENS4_6LayoutINS5_IJNSA_ILi2EEESB_SB_EEENS5_IJSB_NSA_ILi0EEESW_EEEEENS5_IJNS4_10UnderscoreESZ_SZ_EEEEENS4_13SM90_TMA_LOADENS4_14ComposedLayoutINS4_7SwizzleILi2ELi4ELi3EEENS4_18smem_ptr_flag_bitsILi16EEENST_INS5_IJNSA_ILi8EEESG_EEENS5_IJSG_SB_EEEEEEEvNS4_8identityES12_S1C_vS1D_EENS_8epilogue10collective6detail29Sm90TmaWarpSpecializedAdapterINS1G_15DefaultEpilogueISI_SJ_SJ_NS1F_6thread17LinearCombinationISI_Li1EffLNS1K_9ScaleType4KindE0ELNS_15FloatRoundStyleE2ESI_EENS1_15EpilogueDefaultEEEEEvvEEEEvNT_6ParamsE --------------------------
	.section	.nv.info._ZN7cutlass13device_kernelINS_4gemm6kernel13GemmUniversalIN4cute5tupleIJiiiiEEENS1_10collective13CollectiveMmaINS1_34MainloopSm90TmaGmmaWarpSpecializedILi16ENS5_IJNS4_1CILi1EEESB_SB_EEENS1_35KernelTmaWarpSpecializedCooperativeEEENS5_IJNSA_ILi192EEENSA_ILi32EEESG_EEENS_6half_tENS5_IJlSB_lEEESI_SJ_NS4_8TiledMMAINS4_8MMA_AtomIJNS4_4SM904GMMA25MMA_64x32x16_F32F16F16_SSILNSN_5MajorE0ELSP_0ELNSN_7ScaleInE1ELSQ_1EEEEEENS4_6LayoutINS5_IJNSA_ILi2EEESB_SB_EEENS5_IJSB_NSA_ILi0EEESW_EEEEENS5_IJNS4_10UnderscoreESZ_SZ_EEEEENS4_13SM90_TMA_LOADENS4_14ComposedLayoutINS4_7SwizzleILi2ELi4ELi3EEENS4_18smem_ptr_flag_bitsILi16EEENST_INS5_IJNSA_ILi8EEESG_EEENS5_IJSG_SB_EEEEEEEvNS4_8identityES12_S1C_vS1D_EENS_8epilogue10collective6detail29Sm90TmaWarpSpecializedAdapterINS1G_15DefaultEpilogueISI_SJ_SJ_NS1F_6thread17LinearCombinationISI_Li1EffLNS1K_9ScaleType4KindE0ELNS_15FloatRoundStyleE2ESI_EENS1_15EpilogueDefaultEEEEEvvEEEEvNT_6ParamsE,"",@"SHT_CUDA_INFO"
	.sectionflags	@""
	.align	4


	//----- nvinfo : EIATTR_CUDA_API_VERSION
	.align		4
        /*0000*/ 	.byte	0x04, 0x37
        /*0002*/ 	.short	(.L_21 - .L_20)
.L_20:
        /*0004*/ 	.word	0x00000082


	//----- nvinfo : EIATTR_KPARAM_INFO
	.align		4
.L_21:
        /*0008*/ 	.byte	0x04, 0x17
        /*000a*/ 	.short	(.L_23 - .L_22)
.L_22:
        /*000c*/ 	.word	0x00000000
        /*0010*/ 	.short	0x0000
        /*0012*/ 	.short	0x0070
        /*0014*/ 	.byte	0x00, 0xf0, 0x01, 0x10


	//----- nvinfo : EIATTR_SPARSE_MMA_MASK
	.align		4
.L_23:
        /*0018*/ 	.byte	0x03, 0x50
        /*001a*/ 	.short	0x0000


	//----- nvinfo : EIATTR_MAXREG_COUNT
	.align		4
        /*001c*/ 	.byte	0x03, 0x1b
        /*001e*/ 	.short	0x00a8


	//----- nvinfo : EIATTR_NUM_BARRIERS
	.align		4
        /*0020*/ 	.byte	0x02, 0x4c
        /*0022*/ 	.byte	0x01
	.zero		1


	//----- nvinfo : EIATTR_EXTERNS
	.align		4
        /*0024*/ 	.byte	0x04, 0x0f
        /*0026*/ 	.short	(.L_25 - .L_24)


	//   ....[0]....
	.align		4
.L_24:
        /*0028*/ 	.word	index@(__assertfail)


	//----- nvinfo : EIATTR_MERCURY_ISA_VERSION
	.align		4
.L_25:
        /*002c*/ 	.byte	0x03, 0x5f
        /*002e*/ 	.short	0x0101


	//----- nvinfo : EIATTR_INT_WARP_WIDE_INSTR_OFFSETS
	.align		4
        /*0030*/ 	.byte	0x04, 0x31
        /*0032*/ 	.short	(.L_27 - .L_26)


	//   ....[0]....
.L_26:
        /*0034*/ 	.word	0x00000560


	//   ....[1]....
        /*0038*/ 	.word	0x00000570


	//   ....[2]....
        /*003c*/ 	.word	0x00000690


	//----- nvinfo : EIATTR_COOP_GROUP_MASK_REGIDS
	.align		4
.L_27:
        /*0040*/ 	.byte	0x04, 0x29
        /*0042*/ 	.short	(.L_29 - .L_28)


	//   ....[0]....
.L_28:
        /*0044*/ 	.word	0xffffffff


	//   ....[1]....
        /*0048*/ 	.word	0xffffffff


	//   ....[2]....
        /*004c*/ 	.word	0xffffffff


	//   ....[3]....
        /*0050*/ 	.word	0xffffffff


	//   ....[4]....
        /*0054*/ 	.word	0xffffffff


	//----- nvinfo : EIATTR_COOP_GROUP_INSTR_OFFSETS
	.align		4
.L_29:
        /*0058*/ 	.byte	0x04, 0x28
        /*005a*/ 	.short	(.L_31 - .L_30)


	//   ....[0]....
.L_30:
        /*005c*/ 	.word	0x00000060


	//   ....[1]....
        /*0060*/ 	.word	0x00000070


	//   ....[2]....
        /*0064*/ 	.word	0x00000130


	//   ....[3]....
        /*0068*/ 	.word	0x00000470


	//   ....[4]....
        /*006c*/ 	.word	0x000013a0


	//----- nvinfo : EIATTR_REG_RECONFIG
	.align		4
.L_31:
        /*0070*/ 	.byte	0x01, 0x54
	.zero		2


	//----- nvinfo : EIATTR_SYSCALL_OFFSETS
	.align		4
        /*0074*/ 	.byte	0x04, 0x46
        /*0076*/ 	.short	(.L_33 - .L_32)


	//   ....[0]....
.L_32:
        /*0078*/ 	.word	0x00001590


	//----- nvinfo : EIATTR_MBARRIER_INSTR_OFFSETS
	.align		4
.L_33:
        /*007c*/ 	.byte	0x04, 0x39
        /*007e*/ 	.short	(.L_35 - .L_34)


	//   ....[0]....
.L_34:
        /*0080*/ 	.word	0x00000250
        /*0084*/ 	.word	0x000000ff
        /*0088*/ 	.word	0x00000000
        /*008c*/ 	.short	0x0100
        /*008e*/ 	.byte	0x08
	.zero		1


	//   ....[1]....
        /*0090*/ 	.word	0x00000260
        /*0094*/ 	.word	0x000000ff
        /*0098*/ 	.word	0x00000080
        /*009c*/ 	.short	0x0100
        /*009e*/ 	.byte	0x08
	.zero		1


	//   ....[2]....
        /*00a0*/ 	.word	0x00000270
        /*00a4*/ 	.word	0x000000ff
        /*00a8*/ 	.word	0x00000008
        /*00ac*/ 	.short	0x0100
        /*00ae*/ 	.byte	0x08
	.zero		1


	//   ....[3]....
        /*00b0*/ 	.word	0x00000280
        /*00b4*/ 	.word	0x000000ff
        /*00b8*/ 	.word	0x00000088
        /*00bc*/ 	.short	0x0100
        /*00be*/ 	.byte	0x08
	.zero		1


	//   ....[4]....
        /*00c0*/ 	.word	0x00000290
        /*00c4*/ 	.word	0x000000ff
        /*00c8*/ 	.word	0x00000010
        /*00cc*/ 	.short	0x0100
        /*00ce*/ 	.byte	0x08
	.zero		1


	//   ....[5]....
        /*00d0*/ 	.word	0x000002a0
        /*00d4*/ 	.word	0x000000ff
        /*00d8*/ 	.word	0x00000090
        /*00dc*/ 	.short	0x0100
        /*00de*/ 	.byte	0x08
	.zero		1


	//   ....[6]....
        /*00e0*/ 	.word	0x000002b0
        /*00e4*/ 	.word	0x000000ff
        /*00e8*/ 	.word	0x00000018
        /*00ec*/ 	.short	0x0100
        /*00ee*/ 	.byte	0x08
	.zero		1


	//   ....[7]....
        /*00f0*/ 	.word	0x000002c0
        /*00f4*/ 	.word	0x000000ff
        /*00f8*/ 	.word	0x00000098
        /*00fc*/ 	.short	0x0100
        /*00fe*/ 	.byte	0x08
	.zero		1


	//   ....[8]....
        /*0100*/ 	.word	0x000002d0
        /*0104*/ 	.word	0x000000ff
        /*0108*/ 	.word	0x00000020
        /*010c*/ 	.short	0x0100
        /*010e*/ 	.byte	0x08
	.zero		1


	//   ....[9]....
        /*0110*/ 	.word	0x000002e0
        /*0114*/ 	.word	0x000000ff
        /*0118*/ 	.word	0x000000a0
        /*011c*/ 	.short	0x0100
        /*011e*/ 	.byte	0x08
	.zero		1


	//   ....[10]....
        /*0120*/ 	.word	0x000002f0
        /*0124*/ 	.word	0x000000ff
        /*0128*/ 	.word	0x00000028
        /*012c*/ 	.short	0x0100
        /*012e*/ 	.byte	0x08
	.zero		1


	//   ....[11]....
        /*0130*/ 	.word	0x00000300
        /*0134*/ 	.word	0x000000ff
        /*0138*/ 	.word	0x000000a8
        /*013c*/ 	.short	0x0100
        /*013e*/ 	.byte	0x08
	.zero		1


	//   ....[12]....
        /*0140*/ 	.word	0x00000310
        /*0144*/ 	.word	0x000000ff
        /*0148*/ 	.word	0x00000030
        /*014c*/ 	.short	0x0100
        /*014e*/ 	.byte	0x08
	.zero		1


	//   ....[13]....
        /*0150*/ 	.word	0x00000320
        /*0154*/ 	.word	0x000000ff
        /*0158*/ 	.word	0x000000b0
        /*015c*/ 	.short	0x0100
        /*015e*/ 	.byte	0x08
	.zero		1


	//   ....[14]....
        /*0160*/ 	.word	0x00000330
        /*0164*/ 	.word	0x000000ff
        /*0168*/ 	.word	0x00000038
        /*016c*/ 	.short	0x0100
        /*016e*/ 	.byte	0x08
	.zero		1


	//   ....[15]....
        /*0170*/ 	.word	0x00000340
        /*0174*/ 	.word	0x000000ff
        /*0178*/ 	.word	0x000000b8
        /*017c*/ 	.short	0x0100
        /*017e*/ 	.byte	0x08
	.zero		1


	//   ....[16]....
        /*0180*/ 	.word	0x00000350
        /*0184*/ 	.word	0x000000ff
        /*0188*/ 	.word	0x00000040
        /*018c*/ 	.short	0x0100
        /*018e*/ 	.byte	0x08
	.zero		1


	//   ....[17]....
        /*0190*/ 	.word	0x00000360
        /*0194*/ 	.word	0x000000ff
        /*0198*/ 	.word	0x000000c0
        /*019c*/ 	.short	0x0100
        /*019e*/ 	.byte	0x08
	.zero		1


	//   ....[18]....
        /*01a0*/ 	.word	0x00000370
        /*01a4*/ 	.word	0x000000ff
        /*01a8*/ 	.word	0x00000048
        /*01ac*/ 	.short	0x0100
        /*01ae*/ 	.byte	0x08
	.zero		1


	//   ....[19]....
        /*01b0*/ 	.word	0x00000380
        /*01b4*/ 	.word	0x000000ff
        /*01b8*/ 	.word	0x000000c8
        /*01bc*/ 	.short	0x0100
        /*01be*/ 	.byte	0x08
	.zero		1


	//   ....[20]....
        /*01c0*/ 	.word	0x00000390
        /*01c4*/ 	.word	0x000000ff
        /*01c8*/ 	.word	0x00000050
        /*01cc*/ 	.short	0x0100
        /*01ce*/ 	.byte	0x08
	.zero		1


	//   ....[21]....
        /*01d0*/ 	.word	0x000003a0
        /*01d4*/ 	.word	0x000000ff
        /*01d8*/ 	.word	0x000000d0
        /*01dc*/ 	.short	0x0100
        /*01de*/ 	.byte	0x08
	.zero		1


	//   ....[22]....
        /*01e0*/ 	.word	0x000003b0
        /*01e4*/ 	.word	0x000000ff
        /*01e8*/ 	.word	0x00000058
        /*01ec*/ 	.short	0x0100
        /*01ee*/ 	.byte	0x08
	.zero		1


	//   ....[23]....
        /*01f0*/ 	.word	0x000003c0
        /*01f4*/ 	.word	0x000000ff
        /*01f8*/ 	.word	0x000000d8
        /*01fc*/ 	.short	0x0100
        /*01fe*/ 	.byte	0x08
	.zero		1


	//   ....[24]....
        /*0200*/ 	.word	0x000003d0
        /*0204*/ 	.word	0x000000ff
        /*0208*/ 	.word	0x00000060
        /*020c*/ 	.short	0x0100
        /*020e*/ 	.byte	0x08
	.zero		1


	//   ....[25]....
        /*0210*/ 	.word	0x000003e0
        /*0214*/ 	.word	0x000000ff
        /*0218*/ 	.word	0x000000e0
        /*021c*/ 	.short	0x0100
        /*021e*/ 	.byte	0x08
	.zero		1


	//   ....[26]....
        /*0220*/ 	.word	0x000003f0
        /*0224*/ 	.word	0x000000ff
        /*0228*/ 	.word	0x00000068
        /*022c*/ 	.short	0x0100
        /*022e*/ 	.byte	0x08
	.zero		1


	//   ....[27]....
        /*0230*/ 	.word	0x00000400
        /*0234*/ 	.word	0x000000ff
        /*0238*/ 	.word	0x000000e8
        /*023c*/ 	.short	0x0100
        /*023e*/ 	.byte	0x08
	.zero		1


	//   ....[28]....
        /*0240*/ 	.word	0x00000410
        /*0244*/ 	.word	0x000000ff
        /*0248*/ 	.word	0x00000070
        /*024c*/ 	.short	0x0100
        /*024e*/ 	.byte	0x08
	.zero		1


	//   ....[29]....
        /*0250*/ 	.word	0x00000420
        /*0254*/ 	.word	0x000000ff
        /*0258*/ 	.word	0x000000f0
        /*025c*/ 	.short	0x0100
        /*025e*/ 	.byte	0x08
	.zero		1


	//   ....[30]....
        /*0260*/ 	.word	0x00000430
        /*0264*/ 	.word	0x000000ff
        /*0268*/ 	.word	0x00000078
        /*026c*/ 	.short	0x0100
        /*026e*/ 	.byte	0x08
	.zero		1


	//   ....[31]....
        /*0270*/ 	.word	0x00000440
        /*0274*/ 	.word	0x000000ff
        /*0278*/ 	.word	0x000000f8
        /*027c*/ 	.short	0x0100
        /*027e*/ 	.byte	0x08
	.zero		1


	//   ....[32]....
        /*0280*/ 	.word	0x00000710
        /*0284*/ 	.word	0x000000ff
        /*0288*/ 	.word	0x00000110
        /*028c*/ 	.short	0x0100
        /*028e*/ 	.byte	0x08
	.zero		1


	//   ....[33]....
        /*0290*/ 	.word	0x00000770
        /*0294*/ 	.word	0x000000ff
        /*0298*/ 	.word	0x00000118
        /*029c*/ 	.short	0x0100
        /*029e*/ 	.byte	0x08
	.zero		1


	//   ....[34]....
        /*02a0*/ 	.word	0x00001610
        /*02a4*/ 	.word	0x00000003
        /*02a8*/ 	.word	0x00000000
        /*02ac*/ 	.short	0x010a
        /*02ae*/ 	.byte	0x3f
	.zero		1


	//   ....[35]....
        /*02b0*/ 	.word	0x00001670
        /*02b4*/ 	.word	0x00000003
        /*02b8*/ 	.word	0x00000000
        /*02bc*/ 	.short	0x010a
        /*02be*/ 	.byte	0x3f
	.zero		1


	//   ....[36]....
        /*02c0*/ 	.word	0x000019a0
        /*02c4*/ 	.word	0x000000ff
        /*02c8*/ 	.word	0x00000000
        /*02cc*/ 	.short	0x010a
        /*02ce*/ 	.byte	0x04
	.zero		1


	//   ....[37]....
        /*02d0*/ 	.word	0x000019e0
        /*02d4*/ 	.word	0x000000ff
        /*02d8*/ 	.word	0x00000000
        /*02dc*/ 	.short	0x010a
        /*02de*/ 	.byte	0x04
	.zero		1


	//   ....[38]....
        /*02e0*/ 	.word	0x00001c20
        /*02e4*/ 	.word	0x000000ff
        /*02e8*/ 	.word	0x00000000
        /*02ec*/ 	.short	0x0101
        /*02ee*/ 	.byte	0x04
	.zero		1


	//   ....[39]....
        /*02f0*/ 	.word	0x00001de0
        /*02f4*/ 	.word	0x000000ff
        /*02f8*/ 	.word	0x00000000
        /*02fc*/ 	.short	0x0101
        /*02fe*/ 	.byte	0x04
	.zero		1


	//   ....[40]....
        /*0300*/ 	.word	0x00005410
        /*0304*/ 	.word	0x0000000e
        /*0308*/ 	.word	0x00000080
        /*030c*/ 	.short	0x010a
        /*030e*/ 	.byte	0x3f
	.zero		1


	//   ....[41]....
        /*0310*/ 	.word	0x000057d0
        /*0314*/ 	.word	0x00000005
        /*0318*/ 	.word	0x00000118
        /*031c*/ 	.short	0x0101
        /*031e*/ 	.byte	0x3f
	.zero		1


	//   ....[42]....
        /*0320*/ 	.word	0x00005ee0
        /*0324*/ 	.word	0x00000007
        /*0328*/ 	.word	0x00000000
        /*032c*/ 	.short	0x010a
        /*032e*/ 	.byte	0x3f
	.zero		1


	//   ....[43]....
        /*0330*/ 	.word	0x00005f60
        /*0334*/ 	.word	0x00000008
        /*0338*/ 	.word	0x00000000
        /*033c*/ 	.short	0x010a
        /*033e*/ 	.byte	0x3f
	.zero		1


	//   ....[44]....
        /*0340*/ 	.word	0x00005ff0
        /*0344*/ 	.word	0x00000009
        /*0348*/ 	.word	0x00000000
        /*034c*/ 	.short	0x010a
        /*034e*/ 	.byte	0x3f
	.zero		1


	//   ....[45]....
        /*0350*/ 	.word	0x00006080
        /*0354*/ 	.word	0x00000008
        /*0358*/ 	.word	0x00000000
        /*035c*/ 	.short	0x010a
        /*035e*/ 	.byte	0x3f
	.zero		1


	//   ....[46]....
        /*0360*/ 	.word	0x00006110
        /*0364*/ 	.word	0x00000009
        /*0368*/ 	.word	0x00000000
        /*036c*/ 	.short	0x010a
        /*036e*/ 	.byte	0x3f
	.zero		1


	//   ....[47]....
        /*0370*/ 	.word	0x000061a0
        /*0374*/ 	.word	0x00000008
        /*0378*/ 	.word	0x00000000
        /*037c*/ 	.short	0x010a
        /*037e*/ 	.byte	0x3f
	.zero		1


	//   ....[48]....
        /*0380*/ 	.word	0x00006230
        /*0384*/ 	.word	0x00000009
        /*0388*/ 	.word	0x00000000
        /*038c*/ 	.short	0x010a
        /*038e*/ 	.byte	0x3f
	.zero		1


	//   ....[49]....
        /*0390*/ 	.word	0x000062c0
        /*0394*/ 	.word	0x00000008
        /*0398*/ 	.word	0x00000000
        /*039c*/ 	.short	0x010a
        /*039e*/ 	.byte	0x3f
	.zero		1


	//   ....[50]....
        /*03a0*/ 	.word	0x00006350
        /*03a4*/ 	.word	0x00000009
        /*03a8*/ 	.word	0x00000000
        /*03ac*/ 	.short	0x010a
        /*03ae*/ 	.byte	0x3f
	.zero		1


	//   ....[51]....
        /*03b0*/ 	.word	0x000063e0
        /*03b4*/ 	.word	0x00000008
        /*03b8*/ 	.word	0x00000000
        /*03bc*/ 	.short	0x010a
        /*03be*/ 	.byte	0x3f
	.zero		1


	//   ....[52]....
        /*03c0*/ 	.word	0x00006470
        /*03c4*/ 	.word	0x00000009
        /*03c8*/ 	.word	0x00000000
        /*03cc*/ 	.short	0x010a
        /*03ce*/ 	.byte	0x3f
	.zero		1


	//   ....[53]....
        /*03d0*/ 	.word	0x00006500
        /*03d4*/ 	.word	0x00000008
        /*03d8*/ 	.word	0x00000000
        /*03dc*/ 	.short	0x010a
        /*03de*/ 	.byte	0x3f
	.zero		1


	//   ....[54]....
        /*03e0*/ 	.word	0x00006590
        /*03e4*/ 	.word	0x00000009
        /*03e8*/ 	.word	0x00000000
        /*03ec*/ 	.short	0x010a
        /*03ee*/ 	.byte	0x3f
	.zero		1


	//   ....[55]....
        /*03f0*/ 	.word	0x00006620
        /*03f4*/ 	.word	0x00000008
        /*03f8*/ 	.word	0x00000000
        /*03fc*/ 	.short	0x010a
        /*03fe*/ 	.byte	0x3f
	.zero		1


	//   ....[56]....
        /*0400*/ 	.word	0x000066b0
        /*0404*/ 	.word	0x0000000b
        /*0408*/ 	.word	0x00000000
        /*040c*/ 	.short	0x010a
        /*040e*/ 	.byte	0x3f
	.zero		1


	//   ....[57]....
        /*0410*/ 	.word	0x00006740
        /*0414*/ 	.word	0x00000003
        /*0418*/ 	.word	0x00000000
        /*041c*/ 	.short	0x010a
        /*041e*/ 	.byte	0x3f
	.zero		1


	//   ....[58]....
        /*0420*/ 	.word	0x000067a0
        /*0424*/ 	.word	0x00000003
        /*0428*/ 	.word	0x00000000
        /*042c*/ 	.short	0x010a
        /*042e*/ 	.byte	0x3f
	.zero		1


	//   ....[59]....
        /*0430*/ 	.word	0x00006800
        /*0434*/ 	.word	0x00000004
        /*0438*/ 	.word	0x00000000
        /*043c*/ 	.short	0x010a
        /*043e*/ 	.byte	0x3f
	.zero		1


	//   ....[60]....
        /*0440*/ 	.word	0x000068d0
        /*0444*/ 	.word	0x0000000e
        /*0448*/ 	.word	0x00000080
        /*044c*/ 	.short	0x010a
        /*044e*/ 	.byte	0x3f
	.zero		1


	//   ....[61]....
        /*0450*/ 	.word	0x000069a0
        /*0454*/ 	.word	0x00000007
        /*0458*/ 	.word	0x00000000
        /*045c*/ 	.short	0x010a
        /*045e*/ 	.byte	0x3f
	.zero		1


	//   ....[62]....
        /*0460*/ 	.word	0x000069f0
        /*0464*/ 	.word	0x00000008
        /*0468*/ 	.word	0x00000000
        /*046c*/ 	.short	0x010a
        /*046e*/ 	.byte	0x3f
	.zero		1


	//   ....[63]....
        /*0470*/ 	.word	0x00006a40
        /*0474*/ 	.word	0x00000009
        /*0478*/ 	.word	0x00000000
        /*047c*/ 	.short	0x010a
        /*047e*/ 	.byte	0x3f
	.zero		1


	//   ....[64]....
        /*0480*/ 	.word	0x00006a90
        /*0484*/ 	.word	0x00000008
        /*0488*/ 	.word	0x00000000
        /*048c*/ 	.short	0x010a
        /*048e*/ 	.byte	0x3f
	.zero		1


	//   ....[65]....
        /*0490*/ 	.word	0x00006ae0
        /*0494*/ 	.word	0x00000009
        /*0498*/ 	.word	0x00000000
        /*049c*/ 	.short	0x010a
        /*049e*/ 	.byte	0x3f
	.zero		1


	//   ....[66]....
        /*04a0*/ 	.word	0x00006b30
        /*04a4*/ 	.word	0x00000008
        /*04a8*/ 	.word	0x00000000
        /*04ac*/ 	.short	0x010a
        /*04ae*/ 	.byte	0x3f
	.zero		1


	//   ....[67]....
        /*04b0*/ 	.word	0x00006b80
        /*04b4*/ 	.word	0x00000009
        /*04b8*/ 	.word	0x00000000
        /*04bc*/ 	.short	0x010a
        /*04be*/ 	.byte	0x3f
	.zero		1


	//   ....[68]....
        /*04c0*/ 	.word	0x00006bd0
        /*04c4*/ 	.word	0x00000008
        /*04c8*/ 	.word	0x00000000
        /*04cc*/ 	.short	0x010a
        /*04ce*/ 	.byte	0x3f
	.zero		1


	//   ....[69]....
        /*04d0*/ 	.word	0x00006c20
        /*04d4*/ 	.word	0x00000009
        /*04d8*/ 	.word	0x00000000
        /*04dc*/ 	.short	0x010a
        /*04de*/ 	.byte	0x3f
	.zero		1


	//   ....[70]....
        /*04e0*/ 	.word	0x00006c70
        /*04e4*/ 	.word	0x00000008
        /*04e8*/ 	.word	0x00000000
        /*04ec*/ 	.short	0x010a
        /*04ee*/ 	.byte	0x3f
	.zero		1


	//   ....[71]....
        /*04f0*/ 	.word	0x00006cc0
        /*04f4*/ 	.word	0x00000009
        /*04f8*/ 	.word	0x00000000
        /*04fc*/ 	.short	0x010a
        /*04fe*/ 	.byte	0x3f
	.zero		1


	//   ....[72]....
        /*0500*/ 	.word	0x00006d10
        /*0504*/ 	.word	0x00000008
        /*0508*/ 	.word	0x00000000
        /*050c*/ 	.short	0x010a
        /*050e*/ 	.byte	0x3f
	.zero		1


	//   ....[73]....
        /*0510*/ 	.word	0x00006d60
        /*0514*/ 	.word	0x00000009
        /*0518*/ 	.word	0x00000000
        /*051c*/ 	.short	0x010a
        /*051e*/ 	.byte	0x3f
	.zero		1


	//   ....[74]....
        /*0520*/ 	.word	0x00006db0
        /*0524*/ 	.word	0x00000008
        /*0528*/ 	.word	0x00000000
        /*052c*/ 	.short	0x010a
        /*052e*/ 	.byte	0x3f
	.zero		1


	//   ....[75]....
        /*0530*/ 	.word	0x00006e00
        /*0534*/ 	.word	0x0000000b
        /*0538*/ 	.word	0x00000000
        /*053c*/ 	.short	0x010a
        /*053e*/ 	.byte	0x3f
	.zero		1


	//----- nvinfo : EIATTR_NUM_MBARRIERS
	.align		4
.L_35:
        /*0540*/ 	.byte	0x03, 0x38
        /*0542*/ 	.short	0x0022


	//----- nvinfo : EIATTR_EXIT_INSTR_OFFSETS
	.align		4
        /*0544*/ 	.byte	0x04, 0x1c
        /*0546*/ 	.short	(.L_37 - .L_36)


	//   ....[0]....
.L_36:
        /*0548*/ 	.word	0x00000810


	//   ....[1]....
        /*054c*/ 	.word	0x000010e0


	//   ....[2]....
        /*0550*/ 	.word	0x00004af0


	//   ....[3]....
        /*0554*/ 	.word	0x00005120


	//   ....[4]....
        /*0558*/ 	.word	0x00006790


	//----- nvinfo : EIATTR_MAX_THREADS
	.align		4
.L_37:
        /*055c*/ 	.byte	0x04, 0x05
        /*055e*/ 	.short	(.L_39 - .L_38)
.L_38:
        /*0560*/ 	.word	0x00000180
        /*0564*/ 	.word	0x00000001
        /*0568*/ 	.word	0x00000001


	//----- nvinfo : EIATTR_CRS_STACK_SIZE
	.align		4
.L_39:
        /*056c*/ 	.byte	0x04, 0x1e
        /*056e*/ 	.short	(.L_41 - .L_40)
.L_40:
        /*0570*/ 	.word	0x00000000


	//----- nvinfo : EIATTR_CBANK_PARAM_SIZE
	.align		4
.L_41:
        /*0574*/ 	.byte	0x03, 0x19
        /*0576*/ 	.short	0x0470


	//----- nvinfo : EIATTR_PARAM_CBANK
	.align		4
        /*0578*/ 	.byte	0x04, 0x0a
        /*057a*/ 	.short	(.L_43 - .L_42)
	.align		4
.L_42:
        /*057c*/ 	.word	index@(.nv.constant0._ZN7cutlass13device_kernelINS_4gemm6kernel13GemmUniversalIN4cute5tupleIJiiiiEEENS1_10collective13CollectiveMmaINS1_34MainloopSm90TmaGmmaWarpSpecializedILi16ENS5_IJNS4_1CILi1EEESB_SB_EEENS1_35KernelTmaWarpSpecializedCooperativeEEENS5_IJNSA_ILi192EEENSA_ILi32EEESG_EEENS_6half_tENS5_IJlSB_lEEESI_SJ_NS4_8TiledMMAINS4_8MMA_AtomIJNS4_4SM904GMMA25MMA_64x32x16_F32F16F16_SSILNSN_5MajorE0ELSP_0ELNSN_7ScaleInE1ELSQ_1EEEEEENS4_6LayoutINS5_IJNSA_ILi2EEESB_SB_EEENS5_IJSB_NSA_ILi0EEESW_EEEEENS5_IJNS4_10UnderscoreESZ_SZ_EEEEENS4_13SM90_TMA_LOADENS4_14ComposedLayoutINS4_7SwizzleILi2ELi4ELi3EEENS4_18smem_ptr_flag_bitsILi16EEENST_INS5_IJNSA_ILi8EEESG_EEENS5_IJSG_SB_EEEEEEEvNS4_8identityES12_S1C_vS1D_EENS_8epilogue10collective6detail29Sm90TmaWarpSpecializedAdapterINS1G_15DefaultEpilogueISI_SJ_SJ_NS1F_6thread17LinearCombinationISI_Li1EffLNS1K_9ScaleType4KindE0ELNS_15FloatRoundStyleE2ESI_EENS1_15EpilogueDefaultEEEEEvvEEEEvNT_6ParamsE)
        /*0580*/ 	.short	0x0210
        /*0582*/ 	.short	0x0470


	//----- nvinfo : EIATTR_SW_WAR
	.align		4
.L_43:
        /*0584*/ 	.byte	0x04, 0x36
        /*0586*/ 	.short	(.L_45 - .L_44)
.L_44:
        /*0588*/ 	.word	0x00000008
.L_45:


//--------------------- .nv.callgraph             --------------------------
	.section	.nv.callgraph,"",@"SHT_CUDA_CALLGRAPH"
	.align	4
	.sectionentsize	8
	.align		4
        /*0000*/ 	.word	0x00000000
	.align		4
        /*0004*/ 	.word	0xffffffff
	.align		4
        /*0008*/ 	.word	index@(_ZN7cutlass13device_kernelINS_4gemm6kernel13GemmUniversalIN4cute5tupleIJiiiiEEENS1_10collective13CollectiveMmaINS1_34MainloopSm90TmaGmmaWarpSpecializedILi16ENS5_IJNS4_1CILi1EEESB_SB_EEENS1_35KernelTmaWarpSpecializedCooperativeEEENS5_IJNSA_ILi192EEENSA_ILi32EEESG_EEENS_6half_tENS5_IJlSB_lEEESI_SJ_NS4_8TiledMMAINS4_8MMA_AtomIJNS4_4SM904GMMA25MMA_64x32x16_F32F16F16_SSILNSN_5MajorE0ELSP_0ELNSN_7ScaleInE1ELSQ_1EEEEEENS4_6LayoutINS5_IJNSA_ILi2EEESB_SB_EEENS5_IJSB_NSA_ILi0EEESW_EEEEENS5_IJNS4_10UnderscoreESZ_SZ_EEEEENS4_13SM90_TMA_LOADENS4_14ComposedLayoutINS4_7SwizzleILi2ELi4ELi3EEENS4_18smem_ptr_flag_bitsILi16EEENST_INS5_IJNSA_ILi8EEESG_EEENS5_IJSG_SB_EEEEEEEvNS4_8identityES12_S1C_vS1D_EENS_8epilogue10collective6detail29Sm90TmaWarpSpecializedAdapterINS1G_15DefaultEpilogueISI_SJ_SJ_NS1F_6thread17LinearCombinationISI_Li1EffLNS1K_9ScaleType4KindE0ELNS_15FloatRoundStyleE2ESI_EENS1_15EpilogueDefaultEEEEEvvEEEEvNT_6ParamsE)
	.align		4
        /*000c*/ 	.word	index@(__assertfail)
	.align		4
        /*0010*/ 	.word	0x00000000
	.align		4
        /*0014*/ 	.word	0xfffffffe
	.align		4
        /*0018*/ 	.word	0x00000000
	.align		4
        /*001c*/ 	.word	0xfffffffd
	.align		4
        /*0020*/ 	.word	0x00000000
	.align		4
        /*0024*/ 	.word	0xfffffffc


//--------------------- .nv.constant4             --------------------------
	.section	.nv.constant4,"a",@progbits
	.align	8
	.align		8
.nv.constant4:
        /*0000*/ 	.dword	__assertfail
	.align		8
        /*0008*/ 	.dword	__unnamed_1
	.align		8
        /*0010*/ 	.dword	_ZN39_INTERNAL_7c7ee437_4_k_cu_eae9a3c5_79314cuda3std3__45__cpo5beginE
	.align		8
        /*0018*/ 	.dword	_ZN39_INTERNAL_7c7ee437_4_k_cu_eae9a3c5_79314cuda3std3__45__cpo3endE
	.align		8
        /*0020*/ 	.dword	_ZN39_INTERNAL_7c7ee437_4_k_cu_eae9a3c5_79314cuda3std3__45__cpo6cbeginE
	.align		8
        /*0028*/ 	.dword	_ZN39_INTERNAL_7c7ee437_4_k_cu_eae9a3c5_79314cuda3std3__45__cpo4cendE
	.align		8
        /*0030*/ 	.dword	_ZN39_INTERNAL_7c7ee437_4_k_cu_eae9a3c5_79314cuda3std3__441_GLOBAL__N__7c7ee437_4_k_cu_eae9a3c5_79316ignoreE
	.align		8
        /*0038*/ 	.dword	_ZN39_INTERNAL_7c7ee437_4_k_cu_eae9a3c5_79314cuda3std3__419piecewise_constructE
	.align		8
        /*0040*/ 	.dword	_ZN39_INTERNAL_7c7ee437_4_k_cu_eae9a3c5_79314cuda3std3__48in_placeE
	.align		8
        /*0048*/ 	.dword	_ZN39_INTERNAL_7c7ee437_4_k_cu_eae9a3c5_79314cuda3std6ranges3__45__cpo4swapE
	.align		8
        /*0050*/ 	.dword	_ZN39_INTERNAL_7c7ee437_4_k_cu_eae9a3c5_79314cuda3std6ranges3__45__cpo9iter_moveE
	.align		8
        /*0058*/ 	.dword	_ZN39_INTERNAL_7c7ee437_4_k_cu_eae9a3c5_79314cute7productE
	.align		8
        /*0060*/ 	.dword	_ZN39_INTERNAL_7c7ee437_4_k_cu_eae9a3c5_79314cute1_E
	.align		8
        /*0068*/ 	.dword	$str$22
	.align		8
        /*0070*/ 	.dword	$str$23


//--------------------- .text._ZN7cutlass13device_kernelINS_4gemm6kernel13GemmUniversalIN4cute5tupleIJiiiiEEENS1_10collective13CollectiveMmaINS1_34MainloopSm90TmaGmmaWarpSpecializedILi16ENS5_IJNS4_1CILi1EEESB_SB_EEENS1_35KernelTmaWarpSpecializedCooperativeEEENS5_IJNSA_ILi192EEENSA_ILi32EEESG_EEENS_6half_tENS5_IJlSB_lEEESI_SJ_NS4_8TiledMMAINS4_8MMA_AtomIJNS4_4SM904GMMA25MMA_64x32x16_F32F16F16_SSILNSN_5MajorE0ELSP_0ELNSN_7ScaleInE1ELSQ_1EEEEEENS4_6LayoutINS5_IJNSA_ILi2EEESB_SB_EEENS5_IJSB_NSA_ILi0EEESW_EEEEENS5_IJNS4_10UnderscoreESZ_SZ_EEEEENS4_13SM90_TMA_LOADENS4_14ComposedLayoutINS4_7SwizzleILi2ELi4ELi3EEENS4_18smem_ptr_flag_bitsILi16EEENST_INS5_IJNSA_ILi8EEESG_EEENS5_IJSG_SB_EEEEEEEvNS4_8identityES12_S1C_vS1D_EENS_8epilogue10collective6detail29Sm90TmaWarpSpecializedAdapterINS1G_15DefaultEpilogueISI_SJ_SJ_NS1F_6thread17LinearCombinationISI_Li1EffLNS1K_9ScaleType4KindE0ELNS_15FloatRoundStyleE2ESI_EENS1_15EpilogueDefaultEEEEEvvEEEEvNT_6ParamsE --------------------------
	.section	.text._ZN7cutlass13device_kernelINS_4gemm6kernel13GemmUniversalIN4cute5tupleIJiiiiEEENS1_10collective13CollectiveMmaINS1_34MainloopSm90TmaGmmaWarpSpecializedILi16ENS5_IJNS4_1CILi1EEESB_SB_EEENS1_35KernelTmaWarpSpecializedCooperativeEEENS5_IJNSA_ILi192EEENSA_ILi32EEESG_EEENS_6half_tENS5_IJlSB_lEEESI_SJ_NS4_8TiledMMAINS4_8MMA_AtomIJNS4_4SM904GMMA25MMA_64x32x16_F32F16F16_SSILNSN_5MajorE0ELSP_0ELNSN_7ScaleInE1ELSQ_1EEEEEENS4_6LayoutINS5_IJNSA_ILi2EEESB_SB_EEENS5_IJSB_NSA_ILi0EEESW_EEEEENS5_IJNS4_10UnderscoreESZ_SZ_EEEEENS4_13SM90_TMA_LOADENS4_14ComposedLayoutINS4_7SwizzleILi2ELi4ELi3EEENS4_18smem_ptr_flag_bitsILi16EEENST_INS5_IJNSA_ILi8EEESG_EEENS5_IJSG_SB_EEEEEEEvNS4_8identityES12_S1C_vS1D_EENS_8epilogue10collective6detail29Sm90TmaWarpSpecializedAdapterINS1G_15DefaultEpilogueISI_SJ_SJ_NS1F_6thread17LinearCombinationISI_Li1EffLNS1K_9ScaleType4KindE0ELNS_15FloatRoundStyleE2ESI_EENS1_15EpilogueDefaultEEEEEvvEEEEvNT_6ParamsE,"ax",@progbits
	.align	128
.text._ZN7cutlass13device_kernelINS_4gemm6kernel13GemmUniversalIN4cute5tupleIJiiiiEEENS1_10collective13CollectiveMmaINS1_34MainloopSm90TmaGmmaWarpSpecializedILi16ENS5_IJNS4_1CILi1EEESB_SB_EEENS1_35KernelTmaWarpSpecializedCooperativeEEENS5_IJNSA_ILi192EEENSA_ILi32EEESG_EEENS_6half_tENS5_IJlSB_lEEESI_SJ_NS4_8TiledMMAINS4_8MMA_AtomIJNS4_4SM904GMMA25MMA_64x32x16_F32F16F16_SSILNSN_5MajorE0ELSP_0ELNSN_7ScaleInE1ELSQ_1EEEEEENS4_6LayoutINS5_IJNSA_ILi2EEESB_SB_EEENS5_IJSB_NSA_ILi0EEESW_EEEEENS5_IJNS4_10UnderscoreESZ_SZ_EEEEENS4_13SM90_TMA_LOADENS4_14ComposedLayoutINS4_7SwizzleILi2ELi4ELi3EEENS4_18smem_ptr_flag_bitsILi16EEENST_INS5_IJNSA_ILi8EEESG_EEENS5_IJSG_SB_EEEEEEEvNS4_8identityES12_S1C_vS1D_EENS_8epilogue10collective6detail29Sm90TmaWarpSpecializedAdapterINS1G_15DefaultEpilogueISI_SJ_SJ_NS1F_6thread17LinearCombinationISI_Li1EffLNS1K_9ScaleType4KindE0ELNS_15FloatRoundStyleE2ESI_EENS1_15EpilogueDefaultEEEEEvvEEEEvNT_6ParamsE:
        .type           _ZN7cutlass13device_kernelINS_4gemm6kernel13GemmUniversalIN4cute5tupleIJiiiiEEENS1_10collective13CollectiveMmaINS1_34MainloopSm90TmaGmmaWarpSpecializedILi16ENS5_IJNS4_1CILi1EEESB_SB_EEENS1_35KernelTmaWarpSpecializedCooperativeEEENS5_IJNSA_ILi192EEENSA_ILi32EEESG_EEENS_6half_tENS5_IJlSB_lEEESI_SJ_NS4_8TiledMMAINS4_8MMA_AtomIJNS4_4SM904GMMA25MMA_64x32x16_F32F16F16_SSILNSN_5MajorE0ELSP_0ELNSN_7ScaleInE1ELSQ_1EEEEEENS4_6LayoutINS5_IJNSA_ILi2EEESB_SB_EEENS5_IJSB_NSA_ILi0EEESW_EEEEENS5_IJNS4_10UnderscoreESZ_SZ_EEEEENS4_13SM90_TMA_LOADENS4_14ComposedLayoutINS4_7SwizzleILi2ELi4ELi3EEENS4_18smem_ptr_flag_bitsILi16EEENST_INS5_IJNSA_ILi8EEESG_EEENS5_IJSG_SB_EEEEEEEvNS4_8identityES12_S1C_vS1D_EENS_8epilogue10collective6detail29Sm90TmaWarpSpecializedAdapterINS1G_15DefaultEpilogueISI_SJ_SJ_NS1F_6thread17LinearCombinationISI_Li1EffLNS1K_9ScaleType4KindE0ELNS_15FloatRoundStyleE2ESI_EENS1_15EpilogueDefaultEEEEEvvEEEEvNT_6ParamsE,@function
        .size           _ZN7cutlass13device_kernelINS_4gemm6kernel13GemmUniversalIN4cute5tupleIJiiiiEEENS1_10collective13CollectiveMmaINS1_34MainloopSm90TmaGmmaWarpSpecializedILi16ENS5_IJNS4_1CILi1EEESB_SB_EEENS1_35KernelTmaWarpSpecializedCooperativeEEENS5_IJNSA_ILi192EEENSA_ILi32EEESG_EEENS_6half_tENS5_IJlSB_lEEESI_SJ_NS4_8TiledMMAINS4_8MMA_AtomIJNS4_4SM904GMMA25MMA_64x32x16_F32F16F16_SSILNSN_5MajorE0ELSP_0ELNSN_7ScaleInE1ELSQ_1EEEEEENS4_6LayoutINS5_IJNSA_ILi2EEESB_SB_EEENS5_IJSB_NSA_ILi0EEESW_EEEEENS5_IJNS4_10UnderscoreESZ_SZ_EEEEENS4_13SM90_TMA_LOADENS4_14ComposedLayoutINS4_7SwizzleILi2ELi4ELi3EEENS4_18smem_ptr_flag_bitsILi16EEENST_INS5_IJNSA_ILi8EEESG_EEENS5_IJSG_SB_EEEEEEEvNS4_8identityES12_S1C_vS1D_EENS_8epilogue10collective6detail29Sm90TmaWarpSpecializedAdapterINS1G_15DefaultEpilogueISI_SJ_SJ_NS1F_6thread17LinearCombinationISI_Li1EffLNS1K_9ScaleType4KindE0ELNS_15FloatRoundStyleE2ESI_EENS1_15EpilogueDefaultEEEEEvvEEEEvNT_6ParamsE,(.L_x_155 - _ZN7cutlass13device_kernelINS_4gemm6kernel13GemmUniversalIN4cute5tupleIJiiiiEEENS1_10collective13CollectiveMmaINS1_34MainloopSm90TmaGmmaWarpSpecializedILi16ENS5_IJNS4_1CILi1EEESB_SB_EEENS1_35KernelTmaWarpSpecializedCooperativeEEENS5_IJNSA_ILi192EEENSA_ILi32EEESG_EEENS_6half_tENS5_IJlSB_lEEESI_SJ_NS4_8TiledMMAINS4_8MMA_AtomIJNS4_4SM904GMMA25MMA_64x32x16_F32F16F16_SSILNSN_5MajorE0ELSP_0ELNSN_7ScaleInE1ELSQ_1EEEEEENS4_6LayoutINS5_IJNSA_ILi2EEESB_SB_EEENS5_IJSB_NSA_ILi0EEESW_EEEEENS5_IJNS4_10UnderscoreESZ_SZ_EEEEENS4_13SM90_TMA_LOADENS4_14ComposedLayoutINS4_7SwizzleILi2ELi4ELi3EEENS4_18smem_ptr_flag_bitsILi16EEENST_INS5_IJNSA_ILi8EEESG_EEENS5_IJSG_SB_EEEEEEEvNS4_8identityES12_S1C_vS1D_EENS_8epilogue10collective6detail29Sm90TmaWarpSpecializedAdapterINS1G_15DefaultEpilogueISI_SJ_SJ_NS1F_6thread17LinearCombinationISI_Li1EffLNS1K_9ScaleType4KindE0ELNS_15FloatRoundStyleE2ESI_EENS1_15EpilogueDefaultEEEEEvvEEEEvNT_6ParamsE)
        .other          _ZN7cutlass13device_kernelINS_4gemm6kernel13GemmUniversalIN4cute5tupleIJiiiiEEENS1_10collective13CollectiveMmaINS1_34MainloopSm90TmaGmmaWarpSpecializedILi16ENS5_IJNS4_1CILi1EEESB_SB_EEENS1_35KernelTmaWarpSpecializedCooperativeEEENS5_IJNSA_ILi192EEENSA_ILi32EEESG_EEENS_6half_tENS5_IJlSB_lEEESI_SJ_NS4_8TiledMMAINS4_8MMA_AtomIJNS4_4SM904GMMA25MMA_64x32x16_F32F16F16_SSILNSN_5MajorE0ELSP_0ELNSN_7ScaleInE1ELSQ_1EEEEEENS4_6LayoutINS5_IJNSA_ILi2EEESB_SB_EEENS5_IJSB_NSA_ILi0EEESW_EEEEENS5_IJNS4_10UnderscoreESZ_SZ_EEEEENS4_13SM90_TMA_LOADENS4_14ComposedLayoutINS4_7SwizzleILi2ELi4ELi3EEENS4_18smem_ptr_flag_bitsILi16EEENST_INS5_IJNSA_ILi8EEESG_EEENS5_IJSG_SB_EEEEEEEvNS4_8identityES12_S1C_vS1D_EENS_8epilogue10collective6detail29Sm90TmaWarpSpecializedAdapterINS1G_15DefaultEpilogueISI_SJ_SJ_NS1F_6thread17LinearCombinationISI_Li1EffLNS1K_9ScaleType4KindE0ELNS_15FloatRoundStyleE2ESI_EENS1_15EpilogueDefaultEEEEEvvEEEEvNT_6ParamsE,@"STO_CUDA_ENTRY STV_DEFAULT"
_ZN7cutlass13device_kernelINS_4gemm6kernel13GemmUniversalIN4cute5tupleIJiiiiEEENS1_10collective13CollectiveMmaINS1_34MainloopSm90TmaGmmaWarpSpecializedILi16ENS5_IJNS4_1CILi1EEESB_SB_EEENS1_35KernelTmaWarpSpecializedCooperativeEEENS5_IJNSA_ILi192EEENSA_ILi32EEESG_EEENS_6half_tENS5_IJlSB_lEEESI_SJ_NS4_8TiledMMAINS4_8MMA_AtomIJNS4_4SM904GMMA25MMA_64x32x16_F32F16F16_SSILNSN_5MajorE0ELSP_0ELNSN_7ScaleInE1ELSQ_1EEEEEENS4_6LayoutINS5_IJNSA_ILi2EEESB_SB_EEENS5_IJSB_NSA_ILi0EEESW_EEEEENS5_IJNS4_10UnderscoreESZ_SZ_EEEEENS4_13SM90_TMA_LOADENS4_14ComposedLayoutINS4_7SwizzleILi2ELi4ELi3EEENS4_18smem_ptr_flag_bitsILi16EEENST_INS5_IJNSA_ILi8EEESG_EEENS5_IJSG_SB_EEEEEEEvNS4_8identityES12_S1C_vS1D_EENS_8epilogue10collective6detail29Sm90TmaWarpSpecializedAdapterINS1G_15DefaultEpilogueISI_SJ_SJ_NS1F_6thread17LinearCombinationISI_Li1EffLNS1K_9ScaleType4KindE0ELNS_15FloatRoundStyleE2ESI_EENS1_15EpilogueDefaultEEEEEvvEEEEvNT_6ParamsE:
[----:B------:R-:W0:Y:S01]  /*0000*/  LDC R1, c[0x0][0x28] ;  /* 0x00000a00ff017b82 */ /* 0x000e220000000800 */
[----:B------:R-:W1:Y:S01]  /*0010*/  S2R R4, SR_TID.X ;  /* 0x0000000000047919 */ /* 0x000e620000002100 */
[----:B------:R-:W-:Y:S01]  /*0020*/  ELECT P0, URZ, PT ;  /* 0x00000000003f782f */ /* 0x000fe20003800000 */
[----:B------:R-:W-:Y:S01]  /*0030*/  BSSY B0, `(.L_x_0) ;  /* 0x000000f000007945 */ /* 0x000fe20003800000 */
[--C-:B-1----:R-:W-:Y:S02]  /*0040*/  SHF.R.U32.HI R0, RZ, 0x5, R4.reuse ;  /* 0x00000005ff007819 */ /* 0x102fe40000011604 */
[----:B------:R-:W-:-:S03]  /*0050*/  SHF.R.U32.HI R14, RZ, 0x7, R4 ;  /* 0x00000007ff0e7819 */ /* 0x000fc60000011604 */
[----:B------:R-:W1:Y:S04]  /*0060*/  SHFL.IDX PT, R5, R0, RZ, 0x1f ;  /* 0x00001fff00057589 */ /* 0x000e6800000e0000 */
[----:B------:R2:W3:Y:S01]  /*0070*/  SHFL.IDX PT, R10, R14, RZ, 0x1f ;  /* 0x00001fff0e0a7589 */ /* 0x0004e200000e0000 */
[----:B-1----:R-:W-:-:S13]  /*0080*/  ISETP.NE.OR P0, PT, R5, RZ, !P0 ;  /* 0x000000ff0500720c */ /* 0x002fda0004705670 */
[----:B0-23--:R-:W-:Y:S05]  /*0090*/  @P0 BRA `(.L_x_1) ;  /* 0x0000000000200947 */ /* 0x00dfea0003800000 */
[----:B------:R-:W-:Y:S02]  /*00a0*/  ULDC.64 UR4, c[0x0][0x198] ;  /* 0x0000660000047ab9 */ /* 0x000fe40000000a00 */
[----:B------:R-:W-:Y:S02]  /*00b0*/  UIADD3 UR6, UP0, UR4, 0xf0, URZ ;  /* 0x000000f004067890 */ /* 0x000fe4000ff1e03f */
[----:B------:R-:W-:Y:S02]  /*00c0*/  UIADD3 UR4, UP1, UR4, 0x1f0, URZ ;  /* 0x000001f004047890 */ /* 0x000fe4000ff3e03f */
[----:B------:R-:W-:Y:S02]  /*00d0*/  UIADD3.X UR7, URZ, UR5, URZ, UP0, !UPT ;  /* 0x000000053f077290 */ /* 0x000fe400087fe43f */
[----:B------:R-:W-:-:S07]  /*00e0*/  UIADD3.X UR5, URZ, UR5, URZ, UP1, !UPT ;  /* 0x000000053f057290 */ /* 0x000fce0008ffe43f */
[----:B------:R0:W-:Y:S02]  /*00f0*/  UTMACCTL.PF [UR6] ;  /* 0x00000000060079b9 */ /* 0x0001e40008040000 */
[----:B------:R0:W-:Y:S02]  /*0100*/  UTMACCTL.PF [UR4] ;  /* 0x00000000040079b9 */ /* 0x0001e40008040000 */
[----:B0-----:R-:W-:Y:S01]  /*0110*/  NOP ;  /* 0x0000000000007918 */ /* 0x001fe20000000000 */
.L_x_1:
[----:B------:R-:W-:Y:S05]  /*0120*/  BSYNC B0 ;  /* 0x0000000000007941 */ /* 0x000fea0003800000 */
.L_x_0:
[----:B------:R-:W0:Y:S02]  /*0130*/  SHFL.IDX PT, R2, R0, RZ, 0x1f ;  /* 0x00001fff00027589 */ /* 0x000e2400000e0000 */
[----:B0-----:R-:W-:-:S13]  /*0140*/  ISETP.NE.AND P0, PT, R2, RZ, PT ;  /* 0x000000ff0200720c */ /* 0x001fda0003f05270 */
[----:B------:R-:W-:Y:S05]  /*0150*/  @P0 BRA `(.L_x_2) ;  /* 0x0000000000c40947 */ /* 0x000fea0003800000 */
[----:B------:R-:W-:Y:S01]  /*0160*/  ELECT P0, URZ, PT ;  /* 0x00000000003f782f */ /* 0x000fe20003800000 */
[----:B------:R-:W-:-:S12]  /*0170*/  BSSY B0, `(.L_x_2) ;  /* 0x000002f000007945 */ /* 0x000fd80003800000 */
[----:B------:R-:W-:Y:S05]  /*0180*/  @!P0 BRA `(.L_x_3) ;  /* 0x0000000000b48947 */ /* 0x000fea0003800000 */
[----:B------:R-:W0:Y:S01]  /*0190*/  S2UR UR8, SR_CgaCtaId ;  /* 0x00000000000879c3 */ /* 0x000e220000008800 */
[----:B------:R-:W-:Y:S01]  /*01a0*/  UMOV UR4, 0x400 ;  /* 0x0000040000047882 */ /* 0x000fe20000000000 */
[----:B------:R-:W-:Y:S01]  /*01b0*/  UMOV UR5, 0x1 ;  /* 0x0000000100057882 */ /* 0x000fe20000000000 */
[----:B------:R-:W-:Y:S02]  /*01c0*/  UMOV UR6, 0x100 ;  /* 0x0000010000067882 */ /* 0x000fe40000000000 */
[----:B------:R-:W-:-:S04]  /*01d0*/  UIADD3 UR6, -UR6, 0x100000, URZ ;  /* 0x0010000006067890 */ /* 0x000fc8000fffe13f */
[----:B------:R-:W-:Y:S02]  /*01e0*/  USHF.L.U32 UR7, UR6, 0xb, URZ ;  /* 0x0000000b06077899 */ /* 0x000fe4000800063f */
[----:B------:R-:W-:Y:S02]  /*01f0*/  USHF.L.U32 UR6, UR6, 0x1, URZ ;  /* 0x0000000106067899 */ /* 0x000fe4000800063f */
[----:B0-----:R-:W-:Y:S02]  /*0200*/  ULEA UR8, UR8, UR4, 0x18 ;  /* 0x0000000408087291 */ /* 0x001fe4000f8ec03f */
[----:B------:R-:W-:-:S04]  /*0210*/  UIADD3 UR4, -UR5, 0x100000, URZ ;  /* 0x0010000005047890 */ /* 0x000fc8000fffe13f */
[----:B------:R-:W-:Y:S02]  /*0220*/  USHF.L.U32 UR5, UR4, 0xb, URZ ;  /* 0x0000000b04057899 */ /* 0x000fe4000800063f */
[----:B------:R-:W-:Y:S01]  /*0230*/  USHF.L.U32 UR4, UR4, 0x1, URZ ;  /* 0x0000000104047899 */ /* 0x000fe2000800063f */
[----:B------:R-:W0:Y:S11]  /*0240*/  FENCE.VIEW.ASYNC.S ;  /* 0x00000000000073c6 */ /* 0x000e360000000000 */
[----:B0-----:R0:W1:Y:S01]  /*0250*/  SYNCS.EXCH.64 URZ, [UR8], UR4 ;  /* 0x00000004083f75b2 */ /* 0x0010620008000100 */
[----:B------:R0:W2:Y:S01]  /*0260*/  SYNCS.EXCH.64 URZ, [UR8+0x80], UR6 ;  /* 0x00008006083f75b2 */ /* 0x0000a20008000100 */
[----:B------:R0:W3:Y:S01]  /*0270*/  SYNCS.EXCH.64 URZ, [UR8+0x8], UR4 ;  /* 0x00000804083f75b2 */ /* 0x0000e20008000100 */
[----:B------:R0:W4:Y:S01]  /*0280*/  SYNCS.EXCH.64 URZ, [UR8+0x88], UR6 ;  /* 0x00008806083f75b2 */ /* 0x0001220008000100 */
[----:B------:R0:W0:Y:S01]  /*0290*/  SYNCS.EXCH.64 URZ, [UR8+0x10], UR4 ;  /* 0x00001004083f75b2 */ /* 0x0000220008000100 */
        /* <DEDUP_REMOVED lines=27> */
[----:B-1234-:R-:W-:Y:S01]  /*0450*/  NOP ;  /* 0x0000000000007918 */ /* 0x01efe20000000000 */
.L_x_3:
[----:B0-----:R-:W-:Y:S05]  /*0460*/  BSYNC B0 ;  /* 0x0000000000007941 */ /* 0x001fea0003800000 */
.L_x_2:
[----:B------:R-:W0:Y:S01]  /*0470*/  SHFL.IDX PT, R0, R0, RZ, 0x1f ;  /* 0x00001fff00007589 */ /* 0x000e2200000e0000 */
[----:B------:R-:W-:Y:S01]  /*0480*/  ELECT P0, URZ, PT ;  /* 0x00000000003f782f */ /* 0x000fe20003800000 */
[----:B------:R-:W1:Y:S01]  /*0490*/  LDC R2, c[0x0][0x65c] ;  /* 0x00019700ff027b82 */ /* 0x000e620000000800 */
[----:B------:R-:W-:Y:S01]  /*04a0*/  UMOV UR4, 0x20 ;  /* 0x0000002000047882 */ /* 0x000fe20000000000 */
[----:B------:R-:W2:Y:S01]  /*04b0*/  S2R R3, SR_CTAID.Y ;  /* 0x0000000000037919 */ /* 0x000ea20000002600 */
[----:B------:R-:W-:Y:S01]  /*04c0*/  NOP ;  /* 0x0000000000007918 */ /* 0x000fe20000000000 */
[----:B------:R-:W-:Y:S01]  /*04d0*/  ISETP.NE.AND P2, PT, R10, RZ, PT ;  /* 0x000000ff0a00720c */ /* 0x000fe20003f45270 */
[----:B------:R-:W-:Y:S01]  /*04e0*/  NOP ;  /* 0x0000000000007918 */ /* 0x000fe20000000000 */
[----:B------:R-:W3:Y:S01]  /*04f0*/  S2R R6, SR_CTAID.X ;  /* 0x0000000000067919 */ /* 0x000ee20000002500 */
[----:B------:R-:W-:Y:S01]  /*0500*/  IMAD.MOV.U32 R7, RZ, RZ, RZ ;  /* 0x000000ffff077224 */ /* 0x000fe200078e00ff */
[----:B0-----:R-:W-:-:S02]  /*0510*/  ISETP.NE.OR P0, PT, R0, RZ, !P0 ;  /* 0x000000ff0000720c */ /* 0x001fc40004705670 */
[----:B-1----:R-:W-:-:S04]  /*0520*/  ISETP.NE.AND P3, PT, R2, 0x1, PT ;  /* 0x000000010200780c */ /* 0x002fc80003f65270 */
[----:B------:R-:W-:Y:S02]  /*0530*/  P2R R0, PR, RZ, 0x8 ;  /* 0x00000008ff007803 */ /* 0x000fe40000000000 */
[----:B------:R-:W-:-:S04]  /*0540*/  SHF.R.S32.HI R0, RZ, 0x1f, R5 ;  /* 0x0000001fff007819 */ /* 0x000fc80000011405 */
[----:B------:R-:W-:Y:S01]  /*0550*/  LEA.HI R0, R0, R5, RZ, 0x2 ;  /* 0x0000000500007211 */ /* 0x000fe200078f10ff */
[----:B------:R-:W-:Y:S01]  /*0560*/  VOTEU.ALL UP0, P0 ;  /* 0x00000000003f7886 */ /* 0x000fe20000000000 */
[----:B------:R-:W-:Y:S01]  /*0570*/  VOTEU.ALL UP1, P0 ;  /* 0x00000000003f7886 */ /* 0x000fe20000020000 */
[----:B------:R-:W3:Y:S01]  /*0580*/  @P3 LDC R17, c[0x0][0x10] ;  /* 0x00000400ff113b82 */ /* 0x000ee20000000800 */
[----:B------:R-:W-:Y:S01]  /*0590*/  LOP3.LUT R0, R0, 0xfffffffc, RZ, 0xc0, !PT ;  /* 0xfffffffc00007812 */ /* 0x000fe200078ec0ff */
[----:B--2---:R-:W-:Y:S01]  /*05a0*/  @P3 IMAD.MOV.U32 R8, RZ, RZ, R3 ;  /* 0x000000ffff083224 */ /* 0x004fe200078e0003 */
[----:B------:R-:W-:Y:S01]  /*05b0*/  @!UP0 UMOV UR6, 0x400 ;  /* 0x0000040000068882 */ /* 0x000fe20000000000 */
[----:B------:R-:W-:-:S04]  /*05c0*/  @!UP0 UIADD3 UR4, -UR4, 0x100000, URZ ;  /* 0x0010000004048890 */ /* 0x000fc8000fffe13f */
[----:B------:R-:W-:Y:S02]  /*05d0*/  @!UP0 USHF.L.U32 UR5, UR4, 0xb, URZ ;  /* 0x0000000b04058899 */ /* 0x000fe4000800063f */
[----:B------:R-:W-:Y:S01]  /*05e0*/  @!UP0 USHF.L.U32 UR4, UR4, 0x1, URZ ;  /* 0x0000000104048899 */ /* 0x000fe2000800063f */
[----:B------:R-:W-:Y:S02]  /*05f0*/  @P3 IMAD.MOV.U32 R9, RZ, RZ, RZ ;  /* 0x000000ffff093224 */ /* 0x000fe400078e00ff */
[----:B------:R-:W-:Y:S01]  /*0600*/  IMAD.IADD R0, R5, 0x1, -R0 ;  /* 0x0000000105007824 */ /* 0x000fe200078e0a00 */
[----:B------:R-:W0:Y:S01]  /*0610*/  @!UP0 S2UR UR7, SR_CgaCtaId ;  /* 0x00000000000789c3 */ /* 0x000e220000008800 */
[----:B------:R-:W-:-:S03]  /*0620*/  @P3 IMAD.MOV.U32 R5, RZ, RZ, RZ ;  /* 0x000000ffff053224 */ /* 0x000fc600078e00ff */
[----:B------:R-:W-:-:S04]  /*0630*/  ISETP.NE.AND P1, PT, R0, 0x3, PT ;  /* 0x000000030000780c */ /* 0x000fc80003f25270 */
[----:B------:R-:W1:Y:S01]  /*0640*/  @!P3 LDC R11, c[0x0][0xc] ;  /* 0x00000300ff0bbb82 */ /* 0x000e620000000800 */
[----:B---3--:R-:W-:-:S04]  /*0650*/  @P3 IMAD.WIDE.U32 R16, R6, R17, R8 ;  /* 0x0000001106103225 */ /* 0x008fc800078e0008 */
[----:B------:R-:W-:Y:S01]  /*0660*/  @P3 IMAD.IADD R17, R17, 0x1, R5 ;  /* 0x0000000111113824 */ /* 0x000fe200078e0205 */
[----:B------:R-:W-:Y:S01]  /*0670*/  LOP3.LUT R5, R4, 0x7f, RZ, 0xc0, !PT ;  /* 0x0000007f04057812 */ /* 0x000fe200078ec0ff */
[----:B0-----:R-:W-:Y:S01]  /*0680*/  @!UP0 ULEA UR8, UR7, UR6, 0x18 ;  /* 0x0000000607088291 */ /* 0x001fe2000f8ec03f */
[----:B------:R-:W-:Y:S02]  /*0690*/  VOTEU.ALL UP0, P0 ;  /* 0x00000000003f7886 */ /* 0x000fe40000000000 */
[----:B------:R-:W-:Y:S01]  /*06a0*/  ULDC UR6, c[0x0][0xc] ;  /* 0x0000030000067ab9 */ /* 0x000fe20000000800 */
[----:B------:R-:W-:Y:S01]  /*06b0*/  ISETP.EQ.OR P0, PT, R0, RZ, !P1 ;  /* 0x000000ff0000720c */ /* 0x000fe20004f02670 */
[----:B------:R-:W-:-:S03]  /*06c0*/  ULDC UR7, c[0x0][0x10] ;  /* 0x0000040000077ab9 */ /* 0x000fc60000000800 */
[C---:B------:R-:W-:Y:S01]  /*06d0*/  ISETP.EQ.AND P0, PT, R10.reuse, RZ, P0 ;  /* 0x000000ff0a00720c */ /* 0x040fe20000702270 */
[----:B------:R-:W-:Y:S02]  /*06e0*/  VIADD R10, R10, 0xffffffff ;  /* 0xffffffff0a0a7836 */ /* 0x000fe40000000000 */
[----:B-1----:R-:W-:Y:S01]  /*06f0*/  @!P3 IMAD.WIDE.U32 R8, R11, R3, R6 ;  /* 0x000000030b08b225 */ /* 0x002fe200078e0006 */
[----:B------:R-:W0:Y:S02]  /*0700*/  FENCE.VIEW.ASYNC.S ;  /* 0x00000000000073c6 */ /* 0x000e240000000000 */
[----:B0-----:R-:W0:Y:S01]  /*0710*/  @!UP0 SYNCS.EXCH.64 URZ, [UR8+0x110], UR4 ;  /* 0x00011004083f85b2 */ /* 0x001e220008000100 */
[----:B------:R-:W-:Y:S02]  /*0720*/  SEL R18, RZ, 0x1, !P0 ;  /* 0x00000001ff127807 */ /* 0x000fe40004000000 */
[----:B------:R-:W-:Y:S01]  /*0730*/  ISETP.GE.U32.AND P1, PT, R10, 0x2, PT ;  /* 0x000000020a00780c */ /* 0x000fe20003f26070 */
[----:B------:R-:W-:-:S02]  /*0740*/  @!P3 IMAD.MOV.U32 R16, RZ, RZ, R8 ;  /* 0x000000ffff10b224 */ /* 0x000fc400078e0008 */
[----:B------:R-:W-:Y:S01]  /*0750*/  @!P3 IMAD.MOV.U32 R17, RZ, RZ, R9 ;  /* 0x000000ffff11b224 */ /* 0x000fe200078e0009 */
[----:B------:R-:W-:Y:S01]  /*0760*/  SEL R18, R18, 0x2, P1 ;  /* 0x0000000212127807 */ /* 0x000fe20000800000 */
[----:B------:R1:W0:Y:S01]  /*0770*/  @!UP1 SYNCS.EXCH.64 URZ, [UR8+0x118], UR4 ;  /* 0x00011804083f95b2 */ /* 0x0002220008000100 */
[----:B------:R-:W-:Y:S01]  /*0780*/  NOP ;  /* 0x0000000000007918 */ /* 0x000fe20000000000 */
[----:B-1----:R-:W-:-:S03]  /*0790*/  UIMAD.WIDE.U32 UR4, UR6, UR7, URZ ;  /* 0x00000007060472a5 */ /* 0x002fc6000f8e003f */
[----:B------:R-:W-:Y:S02]  /*07a0*/  ULDC UR6, c[0x0][0x14] ;  /* 0x0000050000067ab9 */ /* 0x000fe40000000800 */
[----:B------:R-:W-:Y:S02]  /*07b0*/  UIMAD.WIDE.U32 UR36, UR4, UR6, URZ ;  /* 0x00000006042472a5 */ /* 0x000fe4000f8e003f */
[----:B------:R-:W-:-:S04]  /*07c0*/  UIMAD UR42, UR5, UR6, URZ ;  /* 0x00000006052a72a4 */ /* 0x000fc8000f8e023f */
[----:B------:R-:W-:Y:S01]  /*07d0*/  UIADD3 UR42, UR37, UR42, URZ ;  /* 0x0000002a252a7290 */ /* 0x000fe2000fffe03f */
[----:B0-----:R-:W-:Y:S06]  /*07e0*/  BAR.SYNC.DEFER_BLOCKING 0x0 ;  /* 0x0000000000007b1d */ /* 0x001fec0000010000 */
[----:B------:R-:W-:Y:S05]  /*07f0*/  @!P2 BRA `(.L_x_4) ;  /* 0x0000004000c0a947 */ /* 0x000fea0003800000 */
[----:B------:R-:W-:-:S13]  /*0800*/  ISETP.GT.U32.AND P0, PT, R10, 0x1, PT ;  /* 0x000000010a00780c */ /* 0x000fda0003f04070 */
[----:B------:R-:W-:Y:S05]  /*0810*/  @P0 EXIT ;  /* 0x000000000000094d */ /* 0x000fea0003800000 */
[----:B------:R-:W-:Y:S01]  /*0820*/  ULDC.64 UR4, c[0x0][0x650] ;  /* 0x0001940000047ab9 */ /* 0x000fe20000000a00 */
[----:B------:R-:W-:Y:S01]  /*0830*/  PRMT R0, RZ, 0x7610, R0 ;  /* 0x00007610ff007816 */ /* 0x000fe20000000000 */
[----:B------:R-:W-:Y:S01]  /*0840*/  IMAD.MOV.U32 R69, RZ, RZ, -0x1 ;  /* 0xffffffffff457424 */ /* 0x000fe200078e00ff */
[----:B------:R-:W-:Y:S01]  /*0850*/  ISETP.GE.U32.AND P0, PT, R16, UR4, PT ;  /* 0x0000000410007c0c */ /* 0x000fe2000bf06070 */
[----:B------:R-:W-:Y:S02]  /*0860*/  IMAD.MOV.U32 R68, RZ, RZ, -0x1 ;  /* 0xffffffffff447424 */ /* 0x000fe400078e00ff */
[----:B------:R-:W-:Y:S01]  /*0870*/  IMAD.MOV.U32 R19, RZ, RZ, -0x1 ;  /* 0xffffffffff137424 */ /* 0x000fe200078e00ff */
[----:B------:R-:W-:-:S13]  /*0880*/  ISETP.GE.U32.AND.EX P0, PT, R17, UR5, PT, P0 ;  /* 0x0000000511007c0c */ /* 0x000fda000bf06100 */
[----:B------:R-:W-:Y:S05]  /*0890*/  @P0 BRA `(.L_x_5) ;  /* 0x0000000400580947 */ /* 0x000fea0003800000 */
[----:B------:R-:W0:Y:S01]  /*08a0*/  LDC.64 R20, c[0x0][0x628] ;  /* 0x00018a00ff147b82 */ /* 0x000e220000000a00 */
[----:B------:R-:W-:Y:S02]  /*08b0*/  IMAD.MOV.U32 R8, RZ, RZ, R16 ;  /* 0x000000ffff087224 */ /* 0x000fe400078e0010 */
[----:B------:R-:W-:-:S05]  /*08c0*/  IMAD.MOV.U32 R9, RZ, RZ, R17 ;  /* 0x000000ffff097224 */ /* 0x000fca00078e0011 */
[----:B------:R-:W1:Y:S08]  /*08d0*/  LDC R0, c[0x0][0x630] ;  /* 0x00018c00ff007b82 */ /* 0x000e700000000800 */
[----:B------:R-:W2:Y:S01]  /*08e0*/  LDC.64 R22, c[0x0][0x620] ;  /* 0x00018800ff167b82 */ /* 0x000ea20000000a00 */
[----:B0-----:R-:W-:-:S04]  /*08f0*/  ISETP.NE.U32.AND P0, PT, R20, RZ, PT ;  /* 0x000000ff1400720c */ /* 0x001fc80003f05070 */
[----:B------:R-:W-:-:S13]  /*0900*/  ISETP.NE.AND.EX P0, PT, R21, RZ, PT, P0 ;  /* 0x000000ff1500720c */ /* 0x000fda0003f05300 */
[----:B-12---:R-:W-:Y:S05]  /*0910*/  @!P0 BRA `(.L_x_6) ;  /* 0x0000000000288947 */ /* 0x006fea0003800000 */
[----:B------:R-:W0:Y:S02]  /*0920*/  LDC R13, c[0x0][0x634] ;  /* 0x00018d00ff0d7b82 */ /* 0x000e240000000800 */
[----:B0-----:R-:W-:-:S05]  /*0930*/  IADD3 R13, P0, R16, R13, RZ ;  /* 0x0000000d100d7210 */ /* 0x001fca0007f1e0ff */
[----:B------:R-:W-:-:S04]  /*0940*/  IMAD.X R15, RZ, RZ, R17, P0 ;  /* 0x000000ffff0f7224 */ /* 0x000fc800000e0611 */
[----:B------:R-:W-:-:S04]  /*0950*/  IMAD.WIDE.U32 R8, R15, R20, RZ ;  /* 0x000000140f087225 */ /* 0x000fc800078e00ff */
[----:B------:R-:W-:-:S04]  /*0960*/  IMAD.WIDE.U32 R10, P0, R13, R21, R8 ;  /* 0x000000150d0a7225 */ /* 0x000fc80007800008 */
[----:B------:R-:W-:-:S04]  /*0970*/  IMAD.WIDE.U32 R8, R13, R20, RZ ;  /* 0x000000140d087225 */ /* 0x000fc800078e00ff */
[----:B------:R-:W-:Y:S01]  /*0980*/  IMAD.X R13, RZ, RZ, RZ, P0 ;  /* 0x000000ffff0d7224 */ /* 0x000fe200000e06ff */
[----:B------:R-:W-:Y:S01]  /*0990*/  IADD3 RZ, P0, R9, R10, RZ ;  /* 0x0000000a09ff7210 */ /* 0x000fe20007f1e0ff */
[----:B------:R-:W-:-:S04]  /*09a0*/  IMAD.MOV.U32 R12, RZ, RZ, R11 ;  /* 0x000000ffff0c7224 */ /* 0x000fc800078e000b */
[----:B------:R-:W-:-:S08]  /*09b0*/  IMAD.WIDE.U32.X R8, R15, R21, R12, P0 ;  /* 0x000000150f087225 */ /* 0x000fd000000e040c */
.L_x_6:
[-CC-:B------:R-:W-:Y:S01]  /*09c0*/  SHF.R.U64 R25, R8, R0.reuse, R9.reuse ;  /* 0x0000000008197219 */ /* 0x180fe20000001209 */
[----:B------:R-:W0:Y:S01]  /*09d0*/  LDC R12, c[0x0][0x618] ;  /* 0x00018600ff0c7b82 */ /* 0x000e220000000800 */
[----:B------:R-:W-:Y:S01]  /*09e0*/  SHF.R.U32.HI R7, RZ, R0, R9 ;  /* 0x00000000ff077219 */ /* 0x000fe20000011609 */
[----:B------:R-:W-:Y:S01]  /*09f0*/  ULDC UR4, c[0x0][0x150] ;  /* 0x0000540000047ab9 */ /* 0x000fe20000000800 */
[----:B------:R-:W-:Y:S02]  /*0a00*/  IADD3 R11, P0, RZ, -R25, RZ ;  /* 0x80000019ff0b7210 */ /* 0x000fe40007f1e0ff */
[----:B------:R-:W-:-:S03]  /*0a10*/  I2FP.F32.U32 R0, R6 ;  /* 0x0000000600007245 */ /* 0x000fc60000201000 */
[----:B------:R-:W1:Y:S01]  /*0a20*/  LDC.64 R30, c[0x0][0x640] ;  /* 0x00019000ff1e7b82 */ /* 0x000e620000000a00 */
[----:B------:R-:W-:Y:S02]  /*0a30*/  IMAD.X R13, RZ, RZ, ~R7, P0 ;  /* 0x000000ffff0d7224 */ /* 0x000fe400000e0e07 */
[----:B------:R-:W-:Y:S01]  /*0a40*/  FMUL R0, R0, UR4 ;  /* 0x0000000400007c20 */ /* 0x000fe20008400000 */
[----:B------:R-:W-:Y:S01]  /*0a50*/  IMAD.WIDE.U32 R8, R11, R22, R16 ;  /* 0x000000160b087225 */ /* 0x000fe200078e0010 */
[----:B------:R-:W-:-:S03]  /*0a60*/  ULDC UR4, c[0x0][0x154] ;  /* 0x0000550000047ab9 */ /* 0x000fc60000000800 */
[----:B------:R-:W-:Y:S01]  /*0a70*/  IMAD R10, R13, R22, RZ ;  /* 0x000000160d0a7224 */ /* 0x000fe200078e02ff */
[----:B------:R-:W2:Y:S01]  /*0a80*/  LDC R7, c[0x0][0x144] ;  /* 0x00005100ff077b82 */ /* 0x000ea20000000800 */
[----:B------:R-:W3:Y:S02]  /*0a90*/  F2I.U32.TRUNC.NTZ R0, R0 ;  /* 0x0000000000007305 */ /* 0x000ee4000020f000 */
[----:B------:R-:W-:-:S04]  /*0aa0*/  IMAD R11, R11, R23, R10 ;  /* 0x000000170b0b7224 */ /* 0x000fc800078e020a */
[----:B------:R-:W-:Y:S01]  /*0ab0*/  IMAD.IADD R9, R9, 0x1, R11 ;  /* 0x0000000109097824 */ /* 0x000fe200078e020b */
[----:B------:R-:W4:Y:S01]  /*0ac0*/  LDC R24, c[0x0][0x608] ;  /* 0x00018200ff187b82 */ /* 0x000f220000000800 */
[----:B------:R-:W-:-:S03]  /*0ad0*/  IMAD.MOV.U32 R11, RZ, RZ, -0x1 ;  /* 0xffffffffff0b7424 */ /* 0x000fc600078e00ff */
[-CC-:B0-----:R-:W-:Y:S02]  /*0ae0*/  SHF.R.U64 R22, R8, R12.reuse, R9.reuse ;  /* 0x0000000c08167219 */ /* 0x181fe40000001209 */
[----:B------:R-:W-:Y:S02]  /*0af0*/  I2FP.F32.U32 R8, R3 ;  /* 0x0000000300087245 */ /* 0x000fe40000201000 */
[----:B------:R-:W0:Y:S01]  /*0b00*/  LDC R28, c[0x0][0x658] ;  /* 0x00019600ff1c7b82 */ /* 0x000e220000000800 */
[----:B-1----:R-:W-:Y:S01]  /*0b10*/  ISETP.NE.U32.AND P0, PT, R30, RZ, PT ;  /* 0x000000ff1e00720c */ /* 0x002fe20003f05070 */
[----:B---3--:R-:W-:Y:S02]  /*0b20*/  IMAD.MOV R10, RZ, RZ, -R0 ;  /* 0x000000ffff0a7224 */ /* 0x008fe400078e0a00 */
[----:B------:R-:W-:Y:S01]  /*0b30*/  FMUL R8, R8, UR4 ;  /* 0x0000000408087c20 */ /* 0x000fe20008400000 */
[----:B------:R-:W-:Y:S02]  /*0b40*/  SHF.R.U32.HI R9, RZ, R12, R9 ;  /* 0x0000000cff097219 */ /* 0x000fe40000011609 */
[----:B------:R-:W-:Y:S01]  /*0b50*/  ISETP.NE.AND.EX P0, PT, R31, RZ, PT, P0 ;  /* 0x000000ff1f00720c */ /* 0x000fe20003f05300 */
[----:B------:R1:W3:Y:S01]  /*0b60*/  F2I.U32.TRUNC.NTZ R15, R8 ;  /* 0x00000008000f7305 */ /* 0x0002e2000020f000 */
[----:B------:R-:W1:Y:S01]  /*0b70*/  LDC R20, c[0x0][0x148] ;  /* 0x00005200ff147b82 */ /* 0x000e620000000800 */
[----:B--2---:R-:W-:-:S07]  /*0b80*/  IMAD R0, R7, R10, R6 ;  /* 0x0000000a07007224 */ /* 0x004fce00078e0206 */
[----:B------:R-:W2:Y:S01]  /*0b90*/  LDC R26, c[0x0][0x600] ;  /* 0x00018000ff1a7b82 */ /* 0x000ea20000000800 */
[-CC-:B----4-:R-:W-:Y:S02]  /*0ba0*/  SHF.R.U64 R32, R22, R24.reuse, R9.reuse ;  /* 0x0000001816207219 */ /* 0x190fe40000001209 */
[----:B------:R-:W-:Y:S01]  /*0bb0*/  SHF.R.U32.HI R7, RZ, R24, R9 ;  /* 0x00000018ff077219 */ /* 0x000fe20000011609 */
[----:B------:R-:W-:-:S04]  /*0bc0*/  IMAD.MOV.U32 R9, RZ, RZ, 0x1 ;  /* 0x00000001ff097424 */ /* 0x000fc800078e00ff */
[----:B------:R-:W4:Y:S01]  /*0bd0*/  LDC R21, c[0x0][0x648] ;  /* 0x00019200ff157b82 */ /* 0x000f220000000800 */
[-C--:B0-----:R-:W-:Y:S02]  /*0be0*/  SHF.L.U32 R6, R11, R28.reuse, RZ ;  /* 0x0000001c0b067219 */ /* 0x081fe400000006ff */
[--C-:B------:R-:W-:Y:S02]  /*0bf0*/  SHF.R.U64 R24, R32, R28, R7.reuse ;  /* 0x0000001c20187219 */ /* 0x100fe40000001207 */
[----:B------:R-:W-:Y:S02]  /*0c00*/  LOP3.LUT R13, RZ, R6, RZ, 0x33, !PT ;  /* 0x00000006ff0d7212 */ /* 0x000fe400078e33ff */
[-C--:B------:R-:W-:Y:S01]  /*0c10*/  SHF.R.U32.HI R7, RZ, R28.reuse, R7 ;  /* 0x0000001cff077219 */ /* 0x080fe20000011607 */
[----:B------:R-:W0:Y:S01]  /*0c20*/  LDC R23, c[0x0][0x638] ;  /* 0x00018e00ff177b82 */ /* 0x000e220000000800 */
[----:B------:R-:W-:Y:S01]  /*0c30*/  SHF.L.U32 R12, R9, R28, RZ ;  /* 0x0000001c090c7219 */ /* 0x000fe200000006ff */
[----:B------:R-:W-:-:S06]  /*0c40*/  IMAD.MOV.U32 R6, RZ, RZ, R24 ;  /* 0x000000ffff067224 */ /* 0x000fcc00078e0018 */
[----:B------:R-:W0:Y:S01]  /*0c50*/  LDC R69, c[0x0][0x610] ;  /* 0x00018400ff457b82 */ /* 0x000e220000000800 */
[----:B-1-3--:R-:W-:Y:S05]  /*0c60*/  @!P0 BRA `(.L_x_7) ;  /* 0x0000000000288947 */ /* 0x00afea0003800000 */
[----:B------:R-:W1:Y:S02]  /*0c70*/  LDC R11, c[0x0][0x64c] ;  /* 0x00019300ff0b7b82 */ /* 0x000e640000000800 */
[----:B-1----:R-:W-:-:S05]  /*0c80*/  IADD3 R11, P0, R24, R11, RZ ;  /* 0x0000000b180b7210 */ /* 0x002fca0007f1e0ff */
        /* <DEDUP_REMOVED lines=8> */
.L_x_7:
[----:B----4-:R-:W-:Y:S01]  /*0d10*/  SHF.R.U64 R6, R6, R21, R7 ;  /* 0x0000001506067219 */ /* 0x010fe20000001207 */
[----:B--2---:R-:W-:Y:S01]  /*0d20*/  VIADD R7, R26, 0xffffffff ;  /* 0xffffffff1a077836 */ /* 0x004fe20000000000 */
[----:B------:R-:W-:Y:S01]  /*0d30*/  LOP3.LUT R13, R32, R13, RZ, 0xc0, !PT ;  /* 0x0000000d200d7212 */ /* 0x000fe200078ec0ff */
[----:B------:R-:W-:Y:S02]  /*0d40*/  IMAD.MOV R15, RZ, RZ, -R15 ;  /* 0x000000ffff0f7224 */ /* 0x000fe400078e0a0f */
[----:B------:R-:W-:Y:S02]  /*0d50*/  IMAD.MOV R8, RZ, RZ, -R6 ;  /* 0x000000ffff087224 */ /* 0x000fe400078e0a06 */
[----:B------:R-:W-:Y:S01]  /*0d60*/  IMAD R13, R12, R6, R13 ;  /* 0x000000060c0d7224 */ /* 0x000fe200078e020d */
[----:B------:R-:W-:Y:S01]  /*0d70*/  LOP3.LUT R6, R22, R7, RZ, 0xc0, !PT ;  /* 0x0000000716067212 */ /* 0x000fe200078ec0ff */
[----:B------:R-:W-:Y:S02]  /*0d80*/  @P3 IMAD R0, R20, R15, R3 ;  /* 0x0000000f14003224 */ /* 0x000fe400078e0203 */
[----:B0-----:R-:W-:-:S02]  /*0d90*/  IMAD R3, R8, R23, R24 ;  /* 0x0000001708037224 */ /* 0x001fc400078e0218 */
[----:B------:R-:W-:Y:S02]  /*0da0*/  IMAD R69, R13, R69, R0 ;  /* 0x000000450d457224 */ /* 0x000fe400078e0200 */
[----:B------:R-:W-:Y:S02]  /*0db0*/  IMAD R6, R3, R26, R6 ;  /* 0x0000001a03067224 */ /* 0x000fe400078e0206 */
[----:B------:R-:W-:Y:S02]  /*0dc0*/  IMAD.MOV.U32 R0, RZ, RZ, 0x1 ;  /* 0x00000001ff007424 */ /* 0x000fe400078e00ff */
[----:B------:R-:W-:Y:S01]  /*0dd0*/  IMAD.MOV.U32 R19, RZ, RZ, R25 ;  /* 0x000000ffff137224 */ /* 0x000fe200078e0019 */
[----:B------:R-:W-:Y:S02]  /*0de0*/  SEL R68, R6, R69, !P3 ;  /* 0x0000004506447207 */ /* 0x000fe40005800000 */
[----:B------:R-:W-:-:S07]  /*0df0*/  SEL R69, R69, R6, !P3 ;  /* 0x0000000645457207 */ /* 0x000fce0005800000 */
.L_x_5:
[----:B------:R-:W-:-:S08]  /*0e00*/  NOP ;  /* 0x0000000000007918 */ /* 0x000fd00000000000 */
[----:B------:R-:W0:Y:S02]  /*0e10*/  USETMAXREG.TRY_ALLOC.CTAPOOL UP0, 0xe8 ;  /* 0x000000e8000079c8 */ /* 0x000e240008000600 */
[----:B0-----:R-:W-:-:S13]  /*0e20*/  PLOP3.LUT P0, PT, PT, PT, UP0, 0x80, 0x0 ;  /* 0x000000000000781c */ /* 0x001fda0003f0f008 */
[----:B------:R-:W-:Y:S05]  /*0e30*/  @!P0 BRA `(.L_x_5) ;  /* 0xfffffffc00f08947 */ /* 0x000fea000383ffff */
[----:B------:R-:W-:Y:S01]  /*0e40*/  ULDC.64 UR4, c[0x0][0x598] ;  /* 0x0001660000047ab9 */ /* 0x000fe20000000a00 */
[----:B------:R-:W-:Y:S01]  /*0e50*/  ULDC.64 UR38, c[0x0][0x208] ;  /* 0x0000820000267ab9 */ /* 0x000fe20000000a00 */
[----:B------:R-:W-:-:S04]  /*0e60*/  ISETP.NE.U32.AND P0, PT, RZ, UR4, PT ;  /* 0x00000004ff007c0c */ /* 0x000fc8000bf05070 */
[----:B------:R-:W-:-:S13]  /*0e70*/  ISETP.NE.AND.EX P0, PT, RZ, UR5, PT, P0 ;  /* 0x00000005ff007c0c */ /* 0x000fda000bf05300 */
[----:B------:R-:W-:Y:S05]  /*0e80*/  @!P0 BRA `(.L_x_8) ;  /* 0x00000000001c8947 */ /* 0x000fea0003800000 */
[----:B------:R-:W0:Y:S02]  /*0e90*/  LDC.64 R6, c[0x0][0x598] ;  /* 0x00016600ff067b82 */ /* 0x000e240000000a00 */
[----:B0-----:R-:W2:Y:S02]  /*0ea0*/  LDG.E.64 R6, desc[UR38][R6.64] ;  /* 0x0000002606067981 */ /* 0x001ea4000c1e1b00 */
[----:B--2---:R-:W-:-:S04]  /*0eb0*/  ISETP.NE.U32.AND P0, PT, R6, RZ, PT ;  /* 0x000000ff0600720c */ /* 0x004fc80003f05070 */
[----:B------:R-:W-:-:S13]  /*0ec0*/  ISETP.NE.AND.EX P0, PT, R7, RZ, PT, P0 ;  /* 0x000000ff0700720c */ /* 0x000fda0003f05300 */
[----:B------:R-:W-:Y:S05]  /*0ed0*/  @!P0 BRA `(.L_x_8) ;  /* 0x0000000000088947 */ /* 0x000fea0003800000 */
[----:B------:R0:W5:Y:S01]  /*0ee0*/  LD.E R56, desc[UR38][R6.64] ;  /* 0x0000002606387980 */ /* 0x000162000c101900 */
[----:B------:R-:W-:Y:S05]  /*0ef0*/  BRA `(.L_x_9) ;  /* 0x0000000000247947 */ /* 0x000fea0003800000 */
.L_x_8:
[----:B------:R-:W-:Y:S02]  /*0f00*/  ULDC.64 UR4, c[0x0][0x588] ;  /* 0x0001620000047ab9 */ /* 0x000fe40000000a00 */
[----:B------:R-:W-:-:S04]  /*0f10*/  ISETP.NE.U32.AND P0, PT, RZ, UR4, PT ;  /* 0x00000004ff007c0c */ /* 0x000fc8000bf05070 */
[----:B------:R-:W-:-:S13]  /*0f20*/  ISETP.NE.AND.EX P0, PT, RZ, UR5, PT, P0 ;  /* 0x00000005ff007c0c */ /* 0x000fda000bf05300 */
[----:B------:R-:W-:Y:S05]  /*0f30*/  @!P0 BRA `(.L_x_10) ;  /* 0x00000000000c8947 */ /* 0x000fea0003800000 */
[----:B------:R-:W0:Y:S02]  /*0f40*/  LDC.64 R56, c[0x0][0x588] ;  /* 0x00016200ff387b82 */ /* 0x000e240000000a00 */
[----:B0-----:R1:W5:Y:S01]  /*0f50*/  LDG.E R56, desc[UR38][R56.64] ;  /* 0x0000002638387981 */ /* 0x001362000c1e1900 */
[----:B------:R-:W-:Y:S05]  /*0f60*/  BRA `(.L_x_9) ;  /* 0x0000000000087947 */ /* 0x000fea0003800000 */
.L_x_10:
[----:B------:R-:W-:Y:S02]  /*0f70*/  ULDC UR4, c[0x0][0x580] ;  /* 0x0001600000047ab9 */ /* 0x000fe40000000800 */
[----:B------:R-:W-:-:S07]  /*0f80*/  IMAD.U32 R56, RZ, RZ, UR4 ;  /* 0x00000004ff387e24 */ /* 0x000fce000f8e00ff */
.L_x_9:
[----:B------:R-:W-:Y:S02]  /*0f90*/  ULDC.64 UR4, c[0x0][0x5a0] ;  /* 0x0001680000047ab9 */ /* 0x000fe40000000a00 */
[----:B------:R-:W-:-:S04]  /*0fa0*/  ISETP.NE.U32.AND P0, PT, RZ, UR4, PT ;  /* 0x00000004ff007c0c */ /* 0x000fc8000bf05070 */
[----:B------:R-:W-:-:S13]  /*0fb0*/  ISETP.NE.AND.EX P0, PT, RZ, UR5, PT, P0 ;  /* 0x00000005ff007c0c */ /* 0x000fda000bf05300 */
[----:B------:R-:W-:Y:S05]  /*0fc0*/  @!P0 BRA `(.L_x_11) ;  /* 0x00000000001c8947 */ /* 0x000fea0003800000 */
[----:B0-----:R-:W0:Y:S02]  /*0fd0*/  LDC.64 R6, c[0x0][0x5a0] ;  /* 0x00016800ff067b82 */ /* 0x001e240000000a00 */
[----:B0-----:R-:W2:Y:S02]  /*0fe0*/  LDG.E.64 R6, desc[UR38][R6.64] ;  /* 0x0000002606067981 */ /* 0x001ea4000c1e1b00 */
[----:B--2---:R-:W-:-:S04]  /*0ff0*/  ISETP.NE.U32.AND P0, PT, R6, RZ, PT ;  /* 0x000000ff0600720c */ /* 0x004fc80003f05070 */
[----:B------:R-:W-:-:S13]  /*1000*/  ISETP.NE.AND.EX P0, PT, R7, RZ, PT, P0 ;  /* 0x000000ff0700720c */ /* 0x000fda0003f05300 */
[----:B------:R-:W-:Y:S05]  /*1010*/  @!P0 BRA `(.L_x_11) ;  /* 0x0000000000088947 */ /* 0x000fea0003800000 */
[----:B-1----:R0:W5:Y:S01]  /*1020*/  LD.E R57, desc[UR38][R6.64] ;  /* 0x0000002606397980 */ /* 0x002162000c101900 */
[----:B------:R-:W-:Y:S05]  /*1030*/  BRA `(.L_x_12) ;  /* 0x0000000000247947 */ /* 0x000fea0003800000 */
.L_x_11:
[----:B------:R-:W-:Y:S02]  /*1040*/  ULDC.64 UR4, c[0x0][0x590] ;  /* 0x0001640000047ab9 */ /* 0x000fe40000000a00 */
[----:B------:R-:W-:-:S04]  /*1050*/  ISETP.NE.U32.AND P0, PT, RZ, UR4, PT ;  /* 0x00000004ff007c0c */ /* 0x000fc8000bf05070 */
[----:B------:R-:W-:-:S13]  /*1060*/  ISETP.NE.AND.EX P0, PT, RZ, UR5, PT, P0 ;  /* 0x00000005ff007c0c */ /* 0x000fda000bf05300 */
[----:B------:R-:W-:Y:S05]  /*1070*/  @!P0 BRA `(.L_x_13) ;  /* 0x00000000000c8947 */ /* 0x000fea0003800000 */
[----:B0-----:R-:W1:Y:S02]  /*1080*/  LDC.64 R6, c[0x0][0x590] ;  /* 0x00016400ff067b82 */ /* 0x001e640000000a00 */
[----:B-1----:R1:W5:Y:S01]  /*1090*/  LDG.E R57, desc[UR38][R6.64] ;  /* 0x0000002606397981 */ /* 0x002362000c1e1900 */
[----:B------:R-:W-:Y:S05]  /*10a0*/  BRA `(.L_x_12) ;  /* 0x0000000000087947 */ /* 0x000fea0003800000 */
.L_x_13:
[----:B------:R-:W-:Y:S02]  /*10b0*/  ULDC UR4, c[0x0][0x584] ;  /* 0x0001610000047ab9 */ /* 0x000fe40000000800 */
[----:B-1----:R-:W-:-:S07]  /*10c0*/  IMAD.U32 R57, RZ, RZ, UR4 ;  /* 0x00000004ff397e24 */ /* 0x002fce000f8e00ff */
.L_x_12:
[----:B------:R-:W-:-:S13]  /*10d0*/  LOP3.LUT P0, RZ, R0, 0xff, RZ, 0xc0, !PT ;  /* 0x000000ff00ff7812 */ /* 0x000fda000780c0ff */
[----:B------:R-:W-:Y:S05]  /*10e0*/  @!P0 EXIT ;  /* 0x000000000000894d */ /* 0x000fea0003800000 */
[----:B------:R-:W2:Y:S01]  /*10f0*/  LDC.64 R58, c[0x0][0x5c8] ;  /* 0x00017200ff3a7b82 */ /* 0x000ea20000000a00 */
[----:B------:R-:W-:Y:S01]  /*1100*/  LOP3.LUT R14, R14, 0x1, RZ, 0xc0, !PT ;  /* 0x000000010e0e7812 */ /* 0x000fe200078ec0ff */
[----:B------:R-:W-:Y:S01]  /*1110*/  ULDC.64 UR4, c[0x0][0x288] ;  /* 0x0000a20000047ab9 */ /* 0x000fe20000000a00 */
[----:B------:R-:W-:Y:S01]  /*1120*/  SHF.R.U32.HI R0, RZ, 0x2, R4 ;  /* 0x00000002ff007819 */ /* 0x000fe20000011604 */
[----:B01----:R-:W-:Y:S01]  /*1130*/  IMAD.U32 R6, RZ, RZ, UR4 ;  /* 0x00000004ff067e24 */ /* 0x003fe2000f8e00ff */
[----:B------:R-:W-:Y:S01]  /*1140*/  UIADD3 UR4, UR5, 0x1f, URZ ;  /* 0x0000001f05047890 */ /* 0x000fe2000fffe03f */
[----:B------:R-:W-:Y:S01]  /*1150*/  IMAD.SHL.U32 R3, R14, 0x40, RZ ;  /* 0x000000400e037824 */ /* 0x000fe200078e00ff */
[----:B------:R-:W-:Y:S01]  /*1160*/  SHF.R.U32.HI R5, RZ, 0x1, R5 ;  /* 0x00000001ff057819 */ /* 0x000fe20000011605 */
[----:B------:R-:W0:Y:S01]  /*1170*/  LDC R60, c[0x0][0x658] ;  /* 0x00019600ff3c7b82 */ /* 0x000e220000000800 */
[----:B------:R-:W-:Y:S01]  /*1180*/  LOP3.LUT R0, R0, 0x7, RZ, 0xc0, !PT ;  /* 0x0000000700007812 */ /* 0x000fe200078ec0ff */
[----:B------:R-:W-:Y:S01]  /*1190*/  USHF.R.S32.HI UR5, URZ, 0x1f, UR4 ;  /* 0x0000001f3f057899 */ /* 0x000fe20008011404 */
[----:B------:R-:W-:Y:S01]  /*11a0*/  LOP3.LUT R5, R5, 0x30, RZ, 0xc0, !PT ;  /* 0x0000003005057812 */ /* 0x000fe200078ec0ff */
[----:B------:R-:W-:Y:S01]  /*11b0*/  IMAD.MOV.U32 R7, RZ, RZ, 0x1 ;  /* 0x00000001ff077424 */ /* 0x000fe200078e00ff */
[--C-:B------:R-:W-:Y:S01]  /*11c0*/  LOP3.LUT R22, R3, 0x40, R0.reuse, 0xe2, !PT ;  /* 0x0000004003167812 */ /* 0x100fe200078ee200 */
[----:B------:R-:W-:Y:S01]  /*11d0*/  ULEA.HI UR5, UR5, UR4, URZ, 0x5 ;  /* 0x0000000405057291 */ /* 0x000fe2000f8f283f */
[-C--:B------:R-:W-:Y:S01]  /*11e0*/  IADD3 R3, RZ, -R5.reuse, -R0 ;  /* 0x80000005ff037210 */ /* 0x080fe20007ffe800 */
[----:B------:R-:W-:Y:S01]  /*11f0*/  IMAD.SHL.U32 R62, R4, 0x2, RZ ;  /* 0x00000002043e7824 */ /* 0x000fe200078e00ff */
[----:B------:R-:W-:Y:S01]  /*1200*/  LOP3.LUT R22, R22, R5, RZ, 0xfc, !PT ;  /* 0x0000000516167212 */ /* 0x000fe200078efcff */
[----:B------:R-:W-:Y:S01]  /*1210*/  IMAD.MOV.U32 R5, RZ, RZ, -0x1 ;  /* 0xffffffffff057424 */ /* 0x000fe200078e00ff */
[----:B------:R-:W-:Y:S01]  /*1220*/  USHF.R.S32.HI UR43, URZ, 0x5, UR5 ;  /* 0x000000053f2b7899 */ /* 0x000fe20008011405 */
[----:B------:R-:W-:Y:S01]  /*1230*/  LOP3.LUT R61, R4, 0x3, RZ, 0xc0, !PT ;  /* 0x00000003043d7812 */ /* 0x000fe200078ec0ff */
[----:B------:R-:W-:Y:S01]  /*1240*/  IMAD R3, R14, -0x40, R3 ;  /* 0xffffffc00e037824 */ /* 0x000fe200078e0203 */
[----:B------:R-:W-:Y:S01]  /*1250*/  LOP3.LUT R63, R4, 0x80, RZ, 0xc0, !PT ;  /* 0x00000080043f7812 */ /* 0x000fe200078ec0ff */
[----:B------:R-:W-:Y:S01]  /*1260*/  UISETP.LT.AND UP0, UPT, UR43, 0x1, UPT ;  /* 0x000000012b00788c */ /* 0x000fe2000bf01270 */
[C---:B--2---:R-:W-:Y:S01]  /*1270*/  IMAD.SHL.U32 R66, R58.reuse, 0x80, RZ ;  /* 0x000000803a427824 */ /* 0x044fe200078e00ff */
[C-C-:B------:R-:W-:Y:S01]  /*1280*/  SHF.L.U64.HI R65, R58.reuse, 0x7, R59.reuse ;  /* 0x000000073a417819 */ /* 0x140fe2000001023b */
[----:B------:R-:W-:Y:S01]  /*1290*/  ULDC UR4, c[0x0][0x284] ;  /* 0x0000a10000047ab9 */ /* 0x000fe20000000800 */
[----:B------:R-:W-:Y:S01]  /*12a0*/  SHF.L.U64.HI R59, R58, 0x3, R59 ;  /* 0x000000033a3b7819 */ /* 0x000fe2000001023b */
[----:B------:R-:W-:Y:S01]  /*12b0*/  USEL UR44, UR43, 0x1, UP0 ;  /* 0x000000012b2c7887 */ /* 0x000fe20008000000 */
[----:B------:R-:W-:Y:S01]  /*12c0*/  SHF.L.U64.HI R65, R66, 0x1, R65 ;  /* 0x0000000142417819 */ /* 0x000fe20000010241 */
[----:B------:R-:W-:Y:S01]  /*12d0*/  IMAD R61, R61, -0x2, R6 ;  /* 0xfffffffe3d3d7824 */ /* 0x000fe200078e0206 */
[----:B------:R-:W-:Y:S01]  /*12e0*/  LOP3.LUT R82, R18, 0x1, RZ, 0xfc, !PT ;  /* 0x0000000112527812 */ /* 0x000fe200078efcff */
[----:B------:R-:W-:Y:S01]  /*12f0*/  IMAD.SHL.U32 R58, R58, 0x8, RZ ;  /* 0x000000083a3a7824 */ /* 0x000fe200078e00ff */
[-C--:B0-----:R-:W-:Y:S01]  /*1300*/  SHF.L.U32 R5, R5, R60.reuse, RZ ;  /* 0x0000003c05057219 */ /* 0x081fe200000006ff */
[----:B------:R-:W-:Y:S01]  /*1310*/  IMAD.SHL.U32 R66, R66, 0x2, RZ ;  /* 0x0000000242427824 */ /* 0x000fe200078e00ff */
[----:B------:R-:W-:Y:S01]  /*1320*/  SHF.L.U32 R60, R7, R60, RZ ;  /* 0x0000003c073c7219 */ /* 0x000fe200000006ff */
[----:B------:R-:W-:Y:S01]  /*1330*/  VIADD R67, R3, UR4 ;  /* 0x0000000403437c36 */ /* 0x000fe20008000000 */
[----:B------:R-:W-:Y:S01]  /*1340*/  SHF.R.U32.HI R63, RZ, 0x7, R63 ;  /* 0x00000007ff3f7819 */ /* 0x000fe2000001163f */
[----:B------:R-:W-:Y:S01]  /*1350*/  IMAD.MOV.U32 R23, RZ, RZ, RZ ;  /* 0x000000ffff177224 */ /* 0x000fe200078e00ff */
[----:B------:R-:W-:Y:S01]  /*1360*/  LOP3.LUT R64, RZ, R5, RZ, 0x33, !PT ;  /* 0x00000005ff407212 */ /* 0x000fe200078e33ff */
[----:B------:R-:W-:Y:S01]  /*1370*/  UIADD3 UR44, UR43, -UR44, URZ ;  /* 0x8000002c2b2c7290 */ /* 0x000fe2000fffe03f */
[----:B------:R-:W-:Y:S01]  /*1380*/  UMOV UR40, URZ ;  /* 0x0000003f00287c82 */ /* 0x000fe20008000000 */
[----:B------:R-:W-:-:S10]  /*1390*/  UMOV UR41, URZ ;  /* 0x0000003f00297c82 */ /* 0x000fd40008000000 */
.L_x_95:
[----:B0-----:R-:W0:Y:S01]  /*13a0*/  SHFL.IDX PT, R0, R63, RZ, 0x1f ;  /* 0x00001fff3f007589 */ /* 0x001e2200000e0000 */
[----:B-1----:R-:W1:Y:S01]  /*13b0*/  S2UR UR7, SR_CgaCtaId ;  /* 0x00000000000779c3 */ /* 0x002e620000008800 */
[----:B------:R-:W-:Y:S01]  /*13c0*/  UMOV UR6, 0x400 ;  /* 0x0000040000067882 */ /* 0x000fe20000000000 */
[----:B0-----:R-:W-:Y:S01]  /*13d0*/  R2UR UR4, R0 ;  /* 0x00000000000472ca */ /* 0x001fe200000e0000 */
[----:B-1----:R-:W-:-:S12]  /*13e0*/  ULEA UR46, UR7, UR6, 0x18 ;  /* 0x00000006072e7291 */ /* 0x002fd8000f8ec03f */
[----:B------:R-:W-:-:S04]  /*13f0*/  ULEA.HI UR5, UR4, UR4, URZ, 0x1 ;  /* 0x0000000404057291 */ /* 0x000fc8000f8f083f */
[----:B------:R-:W-:-:S04]  /*1400*/  ULOP3.LUT UR5, UR5, 0xffffe, URZ, 0xc0, !UPT ;  /* 0x000ffffe05057892 */ /* 0x000fc8000f8ec03f */
[----:B------:R-:W-:-:S03]  /*1410*/  UIADD3 UR5, UR4, -UR5, URZ ;  /* 0x8000000504057290 */ /* 0x000fc6000fffe03f */
[----:B------:R-:W-:Y:S01]  /*1420*/  ULDC UR4, c[0x0][0x28c] ;  /* 0x0000a30000047ab9 */ /* 0x000fe20000000800 */
[----:B------:R-:W-:Y:S01]  /*1430*/  ULEA UR5, UR5, UR46, 0xc ;  /* 0x0000002e05057291 */ /* 0x000fe2000f8e603f */
[----:B------:R-:W-:-:S03]  /*1440*/  ISETP.LT.AND P0, PT, RZ, UR4, PT ;  /* 0x00000004ff007c0c */ /* 0x000fc6000bf01270 */
[----:B------:R-:W-:-:S04]  /*1450*/  UIADD3 UR5, UR5, 0x200, URZ ;  /* 0x0000020005057890 */ /* 0x000fc8000fffe03f */
[----:B------:R-:W-:-:S04]  /*1460*/  USHF.R.U32.HI UR5, URZ, 0x4, UR5 ;  /* 0x000000043f057899 */ /* 0x000fc80008011605 */
[----:B------:R-:W-:-:S04]  /*1470*/  ULOP3.LUT UR5, UR5, 0x3fff, URZ, 0xc0, !UPT ;  /* 0x00003fff05057892 */ /* 0x000fc8000f8ec03f */
[----:B------:R-:W-:Y:S01]  /*1480*/  ULOP3.LUT UR45, UR5, 0x10000, URZ, 0xfc, !UPT ;  /* 0x00010000052d7892 */ /* 0x000fe2000f8efc3f */
[----:B--2345:R-:W-:Y:S11]  /*1490*/  @P0 BRA `(.L_x_14) ;  /* 0x0000000000400947 */ /* 0x03cff60003800000 */
[----:B------:R-:W-:Y:S01]  /*14a0*/  MOV R0, 0x0 ;  /* 0x0000000000007802 */ /* 0x000fe20000000f00 */
[----:B------:R-:W-:Y:S01]  /*14b0*/  ULDC.64 UR4, c[0x4][0x68] ;  /* 0x01001a0000047ab9 */ /* 0x000fe20000000a00 */
[----:B------:R-:W-:Y:S01]  /*14c0*/  ULDC.64 UR6, c[0x4][0x8] ;  /* 0x0100020000067ab9 */ /* 0x000fe20000000a00 */
[----:B------:R-:W-:Y:S01]  /*14d0*/  IMAD.U32 R4, RZ, RZ, UR4 ;  /* 0x00000004ff047e24 */ /* 0x000fe2000f8e00ff */
[----:B------:R0:W1:Y:S01]  /*14e0*/  LDC.64 R14, c[0x4][R0] ;  /* 0x01000000000e7b82 */ /* 0x0000620000000a00 */
[----:B------:R-:W-:Y:S01]  /*14f0*/  IMAD.U32 R5, RZ, RZ, UR5 ;  /* 0x00000005ff057e24 */ /* 0x000fe2000f8e00ff */
[----:B------:R-:W-:Y:S01]  /*1500*/  ULDC.64 UR4, c[0x4][0x70] ;  /* 0x01001c0000047ab9 */ /* 0x000fe20000000a00 */
[----:B------:R-:W-:Y:S02]  /*1510*/  IMAD.U32 R10, RZ, RZ, UR6 ;  /* 0x00000006ff0a7e24 */ /* 0x000fe4000f8e00ff */
[----:B------:R-:W-:Y:S02]  /*1520*/  IMAD.U32 R6, RZ, RZ, UR4 ;  /* 0x00000004ff067e24 */ /* 0x000fe4000f8e00ff */
[----:B------:R-:W-:-:S02]  /*1530*/  IMAD.U32 R7, RZ, RZ, UR5 ;  /* 0x00000005ff077e24 */ /* 0x000fc4000f8e00ff */
[----:B------:R-:W-:Y:S02]  /*1540*/  IMAD.U32 R11, RZ, RZ, UR7 ;  /* 0x00000007ff0b7e24 */ /* 0x000fe4000f8e00ff */
[----:B------:R-:W-:Y:S02]  /*1550*/  IMAD.MOV.U32 R8, RZ, RZ, 0x1e1 ;  /* 0x000001e1ff087424 */ /* 0x000fe400078e00ff */
[----:B------:R-:W-:Y:S02]  /*1560*/  IMAD.MOV.U32 R12, RZ, RZ, 0x1 ;  /* 0x00000001ff0c7424 */ /* 0x000fe400078e00ff */
[----:B0-----:R-:W-:-:S07]  /*1570*/  IMAD.MOV.U32 R13, RZ, RZ, RZ ;  /* 0x000000ffff0d7224 */ /* 0x001fce00078e00ff */
[----:B------:R-:W-:-:S07]  /*1580*/  LEPC R20, `(.L_x_14) ;  /* 0x000000001014794e */ /* 0x000fce0000000000 */
[----:B-1---5:R-:W-:Y:S05]  /*1590*/  CALL.ABS.NOINC R14 ;  /* 0x000000000e007343 */ /* 0x022fea0003c00000 */
.L_x_14:
[----:B------:R-:W-:-:S13]  /*15a0*/  ISETP.NE.AND P0, PT, R82, 0x3, PT ;  /* 0x000000035200780c */ /* 0x000fda0003f05270 */
[----:B------:R-:W-:Y:S05]  /*15b0*/  @!P0 BRA `(.L_x_15) ;  /* 0x0000000000048947 */ /* 0x000fea0003800000 */
[----:B------:R-:W-:Y:S01]  /*15c0*/  BPT.TRAP 0x1 ;  /* 0x000000040000795c */ /* 0x000fe20000300000 */
.L_x_15:
[----:B------:R-:W-:Y:S02]  /*15d0*/  IMAD.U32 R3, RZ, RZ, UR41 ;  /* 0x00000029ff037e24 */ /* 0x000fe4000f8e00ff */
[----:B------:R-:W-:-:S03]  /*15e0*/  IMAD.U32 R0, RZ, RZ, UR40 ;  /* 0x00000028ff007e24 */ /* 0x000fc6000f8e00ff */
[----:B------:R-:W-:Y:S02]  /*15f0*/  LEA R3, R3, UR46, 0x3 ;  /* 0x0000002e03037c11 */ /* 0x000fe4000f8e18ff */
[----:B------:R-:W-:-:S04]  /*1600*/  SHF.L.U32 R0, R0, 0x1f, RZ ;  /* 0x0000001f00007819 */ /* 0x000fc800000006ff */
[----:B------:R0:W1:Y:S01]  /*1610*/  SYNCS.PHASECHK.TRANS64.TRYWAIT P1, [R3+URZ], R0 ;  /* 0x00000000030075a7 */ /* 0x000062000802017f */
[----:B------:R-:W-:Y:S05]  /*1620*/  @!P0 BRA `(.L_x_16) ;  /* 0x0000000000048947 */ /* 0x000fea0003800000 */
[----:B------:R-:W-:Y:S01]  /*1630*/  BPT.TRAP 0x1 ;  /* 0x000000040000795c */ /* 0x000fe20000300000 */
.L_x_16:
[----:B------:R-:W-:-:S05]  /*1640*/  IMAD.U32 R4, RZ, RZ, UR44 ;  /* 0x0000002cff047e24 */ /* 0x000fca000f8e00ff */
[----:B------:R-:W-:Y:S01]  /*1650*/  ISETP.GE.AND P2, PT, R4, 0x1, PT ;  /* 0x000000010400780c */ /* 0x000fe20003f46270 */
[----:B-1----:R-:W-:-:S12]  /*1660*/  @P1 BRA `(.L_x_17) ;  /* 0x0000000000081947 */ /* 0x002fd80003800000 */
[----:B------:R-:W1:Y:S02]  /*1670*/  SYNCS.PHASECHK.TRANS64.TRYWAIT P1, [R3+URZ], R0 ;  /* 0x00000000030075a7 */ /* 0x000e64000802017f */
[----:B-1----:R-:W-:Y:S05]  /*1680*/  @!P1 BRA `(.L_x_18) ;  /* 0x0000005000449947 */ /* 0x002fea0003800000 */
.L_x_17:
[----:B------:R-:W-:Y:S05]  /*1690*/  WARPSYNC.ALL ;  /* 0x0000000000007948 */ /* 0x000fea0003800000 */
[----:B------:R-:W-:Y:S01]  /*16a0*/  UIADD3 UR4, UR46, 0x30200, URZ ;  /* 0x000302002e047890 */ /* 0x000fe2000fffe03f */
[----:B------:R-:W-:Y:S01]  /*16b0*/  WARPGROUP.ARRIVE ;  /* 0x00000000000079c5 */ /* 0x000fe20000000000 */
[----:B------:R-:W-:Y:S02]  /*16c0*/  UIMAD UR10, UR41, 0x300, UR45 ;  /* 0x00000300290a78a4 */ /* 0x000fe4000f8e022d */
[----:B------:R-:W-:Y:S01]  /*16d0*/  USHF.R.U32.HI UR4, URZ, 0x4, UR4 ;  /* 0x000000043f047899 */ /* 0x000fe20008011604 */
[----:B------:R-:W-:Y:S01]  /*16e0*/  UMOV UR5, 0x80000020 ;  /* 0x8000002000057882 */ /* 0x000fe20000000000 */
[----:B------:R-:W-:-:S02]  /*16f0*/  UMOV UR7, 0x80000020 ;  /* 0x8000002000077882 */ /* 0x000fc40000000000 */
[----:B------:R-:W-:Y:S02]  /*1700*/  ULOP3.LUT UR4, UR4, 0x3fff, URZ, 0xc0, !UPT ;  /* 0x00003fff04047892 */ /* 0x000fe4000f8ec03f */
[----:B------:R-:W-:Y:S02]  /*1710*/  UIADD3 UR11, UR10, 0x200, URZ ;  /* 0x000002000a0b7890 */ /* 0x000fe4000fffe03f */
[----:B------:R-:W-:-:S03]  /*1720*/  ULOP3.LUT UR8, UR4, 0x10000, URZ, 0xfc, !UPT ;  /* 0x0001000004087892 */ /* 0x000fc6000f8efc3f */
[----:B------:R-:W-:Y:S01]  /*1730*/  UMOV UR4, UR10 ;  /* 0x0000000a00047c82 */ /* 0x000fe20008000000 */
[----:B------:R-:W-:-:S07]  /*1740*/  ULEA UR9, UR41, UR8, 0x7 ;  /* 0x0000000829097291 */ /* 0x000fce000f8e383f */
[----:B------:R-:W-:Y:S02]  /*1750*/  UMOV UR6, UR9 ;  /* 0x0000000900067c82 */ /* 0x000fe40008000000 */
[----:B------:R-:W-:Y:S01]  /*1760*/  HGMMA.64x32x16.F32 R40, gdesc[UR4], RZ, !UPT, gsb0 ;  /* 0x00600000042879f0 */ /* 0x000fe2000c0008ff */
[----:B------:R-:W-:Y:S01]  /*1770*/  UMOV UR4, UR11 ;  /* 0x0000000b00047c82 */ /* 0x000fe20008000000 */
[----:B------:R-:W-:Y:S01]  /*1780*/  UMOV UR5, 0x80000020 ;  /* 0x8000002000057882 */ /* 0x000fe20000000000 */
[----:B------:R-:W-:Y:S02]  /*1790*/  WARPGROUP.DEPBAR.LE gsb0, 0x0 ;  /* 0x00008000000079c5 */ /* 0x000fe40000010000 */
[----:B------:R-:W-:-:S06]  /*17a0*/  WARPGROUP.ARRIVE ;  /* 0x00000000000079c5 */ /* 0x000fcc0000000000 */
[----:B------:R-:W-:Y:S01]  /*17b0*/  HGMMA.64x32x16.F32 R24, gdesc[UR4], RZ, !UPT, gsb0 ;  /* 0x00600000041879f0 */ /* 0x000fe2000c0008ff */
[----:B------:R-:W-:Y:S02]  /*17c0*/  UIADD3 UR4, UR10, 0x2, URZ ;  /* 0x000000020a047890 */ /* 0x000fe4000fffe03f */
[----:B------:R-:W-:Y:S01]  /*17d0*/  UIADD3 UR6, UR9, 0x2, URZ ;  /* 0x0000000209067890 */ /* 0x000fe2000fffe03f */
[----:B------:R-:W-:Y:S01]  /*17e0*/  UMOV UR5, 0x80000020 ;  /* 0x8000002000057882 */ /* 0x000fe20000000000 */
[----:B------:R-:W-:Y:S01]  /*17f0*/  UMOV UR7, 0x80000020 ;  /* 0x8000002000077882 */ /* 0x000fe20000000000 */
[----:B------:R-:W-:Y:S01]  /*1800*/  UIADD3 UR10, UR10, 0x202, URZ ;  /* 0x000002020a0a7890 */ /* 0x000fe2000fffe03f */
[----:B------:R-:W-:Y:S02]  /*1810*/  WARPGROUP.DEPBAR.LE gsb0, 0x0 ;  /* 0x00008000000079c5 */ /* 0x000fe40000010000 */
[----:B------:R-:W-:-:S06]  /*1820*/  WARPGROUP.ARRIVE ;  /* 0x00000000000079c5 */ /* 0x000fcc0000000000 */
[----:B------:R-:W-:Y:S01]  /*1830*/  HGMMA.64x32x16.F32 R40, gdesc[UR4], R40, gsb0 ;  /* 0x00600000042879f0 */ /* 0x000fe20008000828 */
[----:B------:R-:W-:Y:S01]  /*1840*/  UMOV UR4, UR10 ;  /* 0x0000000a00047c82 */ /* 0x000fe20008000000 */
[----:B------:R-:W-:Y:S01]  /*1850*/  UMOV UR5, 0x80000020 ;  /* 0x8000002000057882 */ /* 0x000fe20000000000 */
[----:B------:R-:W-:Y:S02]  /*1860*/  WARPGROUP.DEPBAR.LE gsb0, 0x0 ;  /* 0x00008000000079c5 */ /* 0x000fe40000010000 */
[----:B------:R-:W-:-:S06]  /*1870*/  WARPGROUP.ARRIVE ;  /* 0x00000000000079c5 */ /* 0x000fcc0000000000 */
[----:B------:R-:W-:Y:S03]  /*1880*/  HGMMA.64x32x16.F32 R24, gdesc[UR4], R24, gsb0 ;  /* 0x00600000041879f0 */ /* 0x000fe60008000818 */
[----:B------:R-:W-:Y:S02]  /*1890*/  WARPGROUP.DEPBAR.LE gsb0, 0x0 ;  /* 0x00008000000079c5 */ /* 0x000fe40000010000 */
[----:B------:R-:W-:Y:S05]  /*18a0*/  @!P2 BRA `(.L_x_19) ;  /* 0x000000040014a947 */ /* 0x000fea0003800000 */
[----:B------:R-:W-:Y:S01]  /*18b0*/  UIADD3 UR4, UR41, 0x1, URZ ;  /* 0x0000000129047890 */ /* 0x000fe2000fffe03f */
[----:B01----:R-:W-:Y:S01]  /*18c0*/  IMAD.U32 R0, RZ, RZ, UR44 ;  /* 0x0000002cff007e24 */ /* 0x003fe2000f8e00ff */
[----:B------:R-:W-:Y:S02]  /*18d0*/  UMOV UR10, UR41 ;  /* 0x00000029000a7c82 */ /* 0x000fe40008000000 */
[----:B------:R-:W-:-:S04]  /*18e0*/  UISETP.NE.AND UP0, UPT, UR4, 0x10, UPT ;  /* 0x000000100400788c */ /* 0x000fc8000bf05270 */
[----:B------:R-:W-:Y:S02]  /*18f0*/  USEL UR5, URZ, 0x1, UP0 ;  /* 0x000000013f057887 */ /* 0x000fe40008000000 */
[----:B------:R-:W-:Y:S02]  /*1900*/  USEL UR9, UR4, URZ, UP0 ;  /* 0x0000003f04097287 */ /* 0x000fe40008000000 */
[----:B------:R-:W-:-:S06]  /*1910*/  ULOP3.LUT UR5, UR40, UR5, URZ, 0x3c, !UPT ;  /* 0x0000000528057292 */ /* 0x000fcc000f8e3c3f */
[----:B------:R-:W-:-:S07]  /*1920*/  IMAD.U32 R5, RZ, RZ, UR5 ;  /* 0x00000005ff057e24 */ /* 0x000fce000f8e00ff */
.L_x_26:
[----:B01----:R-:W-:Y:S05]  /*1930*/  @!P0 BRA `(.L_x_20) ;  /* 0x0000000000048947 */ /* 0x003fea0003800000 */
[----:B------:R-:W-:Y:S01]  /*1940*/  BPT.TRAP 0x1 ;  /* 0x000000040000795c */ /* 0x000fe20000300000 */
.L_x_20:
[----:B------:R-:W0:Y:S01]  /*1950*/  S2UR UR5, SR_CgaCtaId ;  /* 0x00000000000579c3 */ /* 0x000e220000008800 */
[----:B------:R-:W-:Y:S01]  /*1960*/  UMOV UR4, 0x400 ;  /* 0x0000040000047882 */ /* 0x000fe20000000000 */
[----:B------:R-:W-:Y:S01]  /*1970*/  SHF.L.U32 R3, R5, 0x1f, RZ ;  /* 0x0000001f05037819 */ /* 0x000fe200000006ff */
[----:B0-----:R-:W-:-:S04]  /*1980*/  ULEA UR14, UR5, UR4, 0x18 ;  /* 0x00000004050e7291 */ /* 0x001fc8000f8ec03f */
[----:B------:R-:W-:-:S09]  /*1990*/  ULEA UR4, UR9, UR14, 0x3 ;  /* 0x0000000e09047291 */ /* 0x000fd2000f8e183f */
[----:B------:R0:W1:Y:S01]  /*19a0*/  SYNCS.PHASECHK.TRANS64.TRYWAIT P1, [UR4], R3 ;  /* 0x00000003ff0075a7 */ /* 0x0000620008020144 */
[----:B------:R-:W-:Y:S05]  /*19b0*/  @!P0 BRA `(.L_x_21) ;  /* 0x0000000000048947 */ /* 0x000fea0003800000 */
[----:B------:R-:W-:Y:S01]  /*19c0*/  BPT.TRAP 0x1 ;  /* 0x000000040000795c */ /* 0x000fe20000300000 */
.L_x_21:
[----:B-1----:R-:W-:Y:S05]  /*19d0*/  @P1 BRA `(.L_x_22) ;  /* 0x0000000000081947 */ /* 0x002fea0003800000 */
[----:B------:R-:W1:Y:S02]  /*19e0*/  SYNCS.PHASECHK.TRANS64.TRYWAIT P1, [UR4], R3 ;  /* 0x00000003ff0075a7 */ /* 0x000e640008020144 */
[----:B-1----:R-:W-:Y:S05]  /*19f0*/  @!P1 BRA `(.L_x_23) ;  /* 0x0000004c007c9947 */ /* 0x002fea0003800000 */
.L_x_22:
[----:B------:R-:W-:Y:S01]  /*1a00*/  ULEA UR11, UR9, UR8, 0x7 ;  /* 0x00000008090b7291 */ /* 0x000fe2000f8e383f */
[----:B------:R-:W-:Y:S01]  /*1a10*/  WARPGROUP.ARRIVE ;  /* 0x00000000000079c5 */ /* 0x000fe20000000000 */
[----:B------:R-:W-:Y:S01]  /*1a20*/  UIMAD UR12, UR9, 0x300, UR45 ;  /* 0x00000300090c78a4 */ /* 0x000fe2000f8e022d */
[----:B------:R-:W-:Y:S01]  /*1a30*/  UMOV UR7, 0x80000020 ;  /* 0x8000002000077882 */ /* 0x000fe20000000000 */
[----:B------:R-:W-:Y:S02]  /*1a40*/  UMOV UR5, 0x80000020 ;  /* 0x8000002000057882 */ /* 0x000fe40000000000 */
[----:B------:R-:W-:Y:S01]  /*1a50*/  UIADD3 UR13, UR12, 0x200, URZ ;  /* 0x000002000c0d7890 */ /* 0x000fe2000fffe03f */
[----:B------:R-:W-:Y:S02]  /*1a60*/  UMOV UR6, UR11 ;  /* 0x0000000b00067c82 */ /* 0x000fe40008000000 */
[----:B------:R-:W-:Y:S02]  /*1a70*/  UMOV UR4, UR12 ;  /* 0x0000000c00047c82 */ /* 0x000fe40008000000 */
[----:B------:R-:W-:Y:S01]  /*1a80*/  HGMMA.64x32x16.F32 R40, gdesc[UR4], R40, gsb0 ;  /* 0x00600000042879f0 */ /* 0x000fe20008000828 */
[----:B------:R-:W-:Y:S01]  /*1a90*/  UMOV UR5, 0x80000020 ;  /* 0x8000002000057882 */ /* 0x000fe20000000000 */
[----:B------:R-:W-:Y:S01]  /*1aa0*/  UMOV UR4, UR13 ;  /* 0x0000000d00047c82 */ /* 0x000fe20008000000 */
[----:B------:R-:W-:-:S02]  /*1ab0*/  WARPGROUP.DEPBAR.LE gsb0, 0x0 ;  /* 0x00008000000079c5 */ /* 0x000fc40000010000 */
[----:B------:R-:W-:-:S06]  /*1ac0*/  WARPGROUP.ARRIVE ;  /* 0x00000000000079c5 */ /* 0x000fcc0000000000 */
[----:B------:R-:W-:Y:S01]  /*1ad0*/  HGMMA.64x32x16.F32 R24, gdesc[UR4], R24, gsb0 ;  /* 0x00600000041879f0 */ /* 0x000fe20008000818 */
        /* <DEDUP_REMOVED lines=15> */
[----:B------:R-:W-:Y:S01]  /*1bd0*/  BPT.TRAP 0x1 ;  /* 0x000000040000795c */ /* 0x000fe20000300000 */
.L_x_24:
[----:B------:R-:W-:Y:S01]  /*1be0*/  ULEA UR4, UR10, UR14, 0x3 ;  /* 0x0000000e0a047291 */ /* 0x000fe2000f8e183f */
[----:B------:R-:W-:-:S03]  /*1bf0*/  ISETP.GT.U32.AND P1, PT, R18, 0x1, PT ;  /* 0x000000011200780c */ /* 0x000fc60003f24070 */
[----:B------:R-:W-:-:S04]  /*1c00*/  UIADD3 UR4, UR4, 0x80, URZ ;  /* 0x0000008004047890 */ /* 0x000fc8000fffe03f */
[----:B------:R-:W-:-:S09]  /*1c10*/  UPRMT UR4, URZ, 0x654, UR4 ;  /* 0x000006543f047896 */ /* 0x000fd20008000004 */
[----:B------:R-:W-:Y:S01]  /*1c20*/  SYNCS.ARRIVE.TRANS64.RED.A1T0 RZ, [UR4], RZ ;  /* 0x000000ffffff79a7 */ /* 0x000fe20008100404 */
[----:B------:R-:W-:Y:S05]  /*1c30*/  @P1 BRA `(.L_x_25) ;  /* 0x0000000000041947 */ /* 0x000fea0003800000 */
[----:B------:R-:W-:Y:S01]  /*1c40*/  BPT.TRAP 0x1 ;  /* 0x000000040000795c */ /* 0x000fe20000300000 */
.L_x_25:
[----:B------:R-:W-:Y:S01]  /*1c50*/  UIADD3 UR9, UR9, 0x1, URZ ;  /* 0x0000000109097890 */ /* 0x000fe2000fffe03f */
[C---:B------:R-:W-:Y:S01]  /*1c60*/  ISETP.GT.AND P1, PT, R0.reuse, 0x1, PT ;  /* 0x000000010000780c */ /* 0x040fe20003f24270 */
[----:B------:R-:W-:Y:S01]  /*1c70*/  UIADD3 UR10, UR10, 0x1, URZ ;  /* 0x000000010a0a7890 */ /* 0x000fe2000fffe03f */
[----:B------:R-:W-:Y:S01]  /*1c80*/  VIADD R0, R0, 0xffffffff ;  /* 0xffffffff00007836 */ /* 0x000fe20000000000 */
[----:B------:R-:W-:Y:S02]  /*1c90*/  UISETP.NE.AND UP0, UPT, UR9, 0x10, UPT ;  /* 0x000000100900788c */ /* 0x000fe4000bf05270 */
[----:B------:R-:W-:Y:S02]  /*1ca0*/  UISETP.NE.AND UP1, UPT, UR10, 0x10, UPT ;  /* 0x000000100a00788c */ /* 0x000fe4000bf25270 */
[----:B------:R-:W-:Y:S02]  /*1cb0*/  USEL UR4, URZ, 0x1, UP0 ;  /* 0x000000013f047887 */ /* 0x000fe40008000000 */
[----:B------:R-:W-:-:S02]  /*1cc0*/  USEL UR9, UR9, URZ, UP0 ;  /* 0x0000003f09097287 */ /* 0x000fc40008000000 */
[----:B------:R-:W-:Y:S02]  /*1cd0*/  USEL UR10, UR10, URZ, UP1 ;  /* 0x0000003f0a0a7287 */ /* 0x000fe40008800000 */
[----:B------:R-:W-:Y:S01]  /*1ce0*/  LOP3.LUT R5, R5, UR4, RZ, 0x3c, !PT ;  /* 0x0000000405057c12 */ /* 0x000fe2000f8e3cff */
[----:B------:R-:W-:Y:S09]  /*1cf0*/  @P1 BRA `(.L_x_26) ;  /* 0xfffffffc000c1947 */ /* 0x000ff2000383ffff */
.L_x_19:
[----:B01----:R-:W0:Y:S02]  /*1d00*/  LDC R0, c[0x0][0x28c] ;  /* 0x0000a300ff007b82 */ /* 0x003e240000000800 */
[----:B0-----:R-:W-:-:S13]  /*1d10*/  ISETP.GE.AND P1, PT, R0, 0x1, PT ;  /* 0x000000010000780c */ /* 0x001fda0003f26270 */
[----:B------:R-:W-:Y:S05]  /*1d20*/  @!P1 BRA `(.L_x_27) ;  /* 0x0000000000389947 */ /* 0x000fea0003800000 */
[----:B------:R-:W-:Y:S05]  /*1d30*/  @!P0 BRA `(.L_x_28) ;  /* 0x0000000000048947 */ /* 0x000fea0003800000 */
[----:B------:R-:W-:Y:S01]  /*1d40*/  BPT.TRAP 0x1 ;  /* 0x000000040000795c */ /* 0x000fe20000300000 */
.L_x_28:
[----:B------:R-:W0:Y:S01]  /*1d50*/  S2UR UR6, SR_CgaCtaId ;  /* 0x00000000000679c3 */ /* 0x000e220000008800 */
[----:B------:R-:W-:Y:S01]  /*1d60*/  UIADD3 UR4, UR44, UR41, URZ ;  /* 0x000000292c047290 */ /* 0x000fe2000fffe03f */
[----:B------:R-:W-:Y:S01]  /*1d70*/  ISETP.GT.U32.AND P0, PT, R18, 0x1, PT ;  /* 0x000000011200780c */ /* 0x000fe20003f04070 */
[----:B------:R-:W-:Y:S02]  /*1d80*/  UMOV UR5, 0x400 ;  /* 0x0000040000057882 */ /* 0x000fe40000000000 */
[----:B------:R-:W-:-:S04]  /*1d90*/  USHF.L.U32 UR4, UR4, 0x3, URZ ;  /* 0x0000000304047899 */ /* 0x000fc8000800063f */
[----:B------:R-:W-:Y:S02]  /*1da0*/  ULOP3.LUT UR4, UR4, 0x78, URZ, 0xc0, !UPT ;  /* 0x0000007804047892 */ /* 0x000fe4000f8ec03f */
[----:B0-----:R-:W-:-:S04]  /*1db0*/  ULEA UR5, UR6, UR5, 0x18 ;  /* 0x0000000506057291 */ /* 0x001fc8000f8ec03f */
[----:B------:R-:W-:-:S04]  /*1dc0*/  UIADD3 UR4, UR5, 0x80, UR4 ;  /* 0x0000008005047890 */ /* 0x000fc8000fffe004 */
[----:B------:R-:W-:-:S09]  /*1dd0*/  UPRMT UR4, URZ, 0x654, UR4 ;  /* 0x000006543f047896 */ /* 0x000fd20008000004 */
[----:B------:R-:W-:Y:S01]  /*1de0*/  SYNCS.ARRIVE.TRANS64.RED.A1T0 RZ, [UR4], RZ ;  /* 0x000000ffffff79a7 */ /* 0x000fe20008100404 */
[----:B------:R-:W-:Y:S05]  /*1df0*/  @P0 BRA `(.L_x_27) ;  /* 0x0000000000040947 */ /* 0x000fea0003800000 */
[----:B------:R-:W-:Y:S01]  /*1e00*/  BPT.TRAP 0x1 ;  /* 0x000000040000795c */ /* 0x000fe20000300000 */
.L_x_27:
[----:B------:R-:W-:Y:S01]  /*1e10*/  IMAD.SHL.U32 R3, R68, 0x20, RZ ;  /* 0x0000002044037824 */ /* 0x000fe200078e00ff */
[----:B------:R-:W-:Y:S01]  /*1e20*/  SHF.R.S32.HI R11, RZ, 0x1f, R19 ;  /* 0x0000001fff0b7819 */ /* 0x000fe20000011413 */
[----:B------:R-:W-:Y:S01]  /*1e30*/  ULDC UR6, c[0x0][0x288] ;  /* 0x0000a20000067ab9 */ /* 0x000fe20000000800 */
[----:B------:R-:W-:Y:S01]  /*1e40*/  ULDC.64 UR4, c[0x0][0x5d0] ;  /* 0x0001740000047ab9 */ /* 0x000fe20000000a00 */
[----:B------:R-:W-:Y:S01]  /*1e50*/  IMAD R74, R69, 0xc0, RZ ;  /* 0x000000c0454a7824 */ /* 0x000fe200078e02ff */
[----:B------:R-:W-:Y:S01]  /*1e60*/  LOP3.LUT R4, R3, 0x6, R62, 0xf8, !PT ;  /* 0x0000000603047812 */ /* 0x000fe200078ef83e */
[----:B------:R-:W-:Y:S01]  /*1e70*/  IMAD R0, R11, UR4, RZ ;  /* 0x000000040b007c24 */ /* 0x000fe2000f8e02ff */
[----:B------:R-:W-:Y:S02]  /*1e80*/  ISETP.GE.AND P0, PT, R3, UR6, PT ;  /* 0x0000000603007c0c */ /* 0x000fe4000bf06270 */
[----:B------:R-:W-:Y:S01]  /*1e90*/  SHF.R.S32.HI R5, RZ, 0x1f, R4 ;  /* 0x0000001fff057819 */ /* 0x000fe20000011404 */
[----:B------:R-:W-:-:S02]  /*1ea0*/  IMAD R9, R19, UR5, R0 ;  /* 0x0000000513097c24 */ /* 0x000fc4000f8e0200 */
[----:B------:R-:W-:Y:S02]  /*1eb0*/  IMAD.MOV.U32 R0, RZ, RZ, -0x1 ;  /* 0xffffffffff007424 */ /* 0x000fe400078e00ff */
[----:B------:R-:W-:Y:S01]  /*1ec0*/  IMAD.WIDE.U32 R6, R19, UR4, R4 ;  /* 0x0000000413067c25 */ /* 0x000fe2000f8e0004 */
[----:B------:R-:W-:Y:S02]  /*1ed0*/  ULDC UR4, c[0x0][0x284] ;  /* 0x0000a10000047ab9 */ /* 0x000fe40000000800 */
[----:B------:R-:W-:Y:S01]  /*1ee0*/  ISETP.GE.OR P0, PT, R74, UR4, P0 ;  /* 0x000000044a007c0c */ /* 0x000fe20008706670 */
[----:B------:R-:W-:-:S12]  /*1ef0*/  IMAD.IADD R7, R7, 0x1, R9 ;  /* 0x0000000107077824 */ /* 0x000fd800078e0209 */
[----:B------:R-:W-:Y:S05]  /*1f00*/  @P0 BRA `(.L_x_29) ;  /* 0x00000024004c0947 */ /* 0x000fea0003800000 */
[----:B------:R-:W0:Y:S01]  /*1f10*/  LDC.64 R12, c[0x0][0x5c8] ;  /* 0x00017200ff0c7b82 */ /* 0x000e220000000a00 */
[----:B-----5:R-:W-:Y:S01]  /*1f20*/  FSETP.NEU.AND P1, PT, R57, RZ, PT ;  /* 0x000000ff3900720b */ /* 0x020fe20003f2d000 */
[----:B------:R-:W-:Y:S01]  /*1f30*/  IMAD.WIDE R68, R69, 0xc0, R22 ;  /* 0x000000c045447825 */ /* 0x000fe200078e0216 */
[----:B------:R-:W-:Y:S03]  /*1f40*/  BSSY B0, `(.L_x_29) ;  /* 0x000024f000007945 */ /* 0x000fe60003800000 */
[----:B------:R-:W-:Y:S02]  /*1f50*/  IMAD.IADD R74, R67, 0x1, -R74 ;  /* 0x00000001434a7824 */ /* 0x000fe400078e0a4a */
[----:B------:R-:W-:-:S03]  /*1f60*/  IMAD.IADD R3, R61, 0x1, -R3 ;  /* 0x000000013d037824 */ /* 0x000fc600078e0a03 */
[----:B------:R-:W-:-:S04]  /*1f70*/  ISETP.GT.AND P3, PT, R74, RZ, PT ;  /* 0x000000ff4a00720c */ /* 0x000fc80003f64270 */
[----:B------:R-:W-:Y:S01]  /*1f80*/  ISETP.GT.AND P0, PT, R3, RZ, P3 ;  /* 0x000000ff0300720c */ /* 0x000fe20001f04270 */
[-C--:B0-----:R-:W-:Y:S02]  /*1f90*/  IMAD R8, R69, R12.reuse, RZ ;  /* 0x0000000c45087224 */ /* 0x081fe400078e02ff */
[----:B------:R-:W-:-:S04]  /*1fa0*/  IMAD.WIDE.U32 R78, R68, R12, R6 ;  /* 0x0000000c444e7225 */ /* 0x000fc800078e0006 */
[----:B------:R-:W-:-:S04]  /*1fb0*/  IMAD R7, R68, R13, R8 ;  /* 0x0000000d44077224 */ /* 0x000fc800078e0208 */
[----:B------:R-:W-:Y:S01]  /*1fc0*/  IMAD.IADD R81, R79, 0x1, R7 ;  /* 0x000000014f517824 */ /* 0x000fe200078e0207 */
[----:B------:R-:W-:Y:S06]  /*1fd0*/  @!P1 BRA `(.L_x_30) ;  /* 0x0000001800849947 */ /* 0x000fec0003800000 */
[----:B------:R-:W0:Y:S01]  /*1fe0*/  LDC.64 R8, c[0x0][0x5b8] ;  /* 0x00016e00ff087b82 */ /* 0x000e220000000a00 */
[----:B------:R-:W-:-:S07]  /*1ff0*/  ULDC.64 UR4, c[0x0][0x5c0] ;  /* 0x0001700000047ab9 */ /* 0x000fce0000000a00 */
[----:B------:R-:W1:Y:S08]  /*2000*/  LDC.64 R14, c[0x0][0x5b0] ;  /* 0x00016c00ff0e7b82 */ /* 0x000e700000000a00 */
[----:B------:R-:W2:Y:S01]  /*2010*/  LDC.64 R6, c[0x0][0x5a8] ;  /* 0x00016a00ff067b82 */ /* 0x000ea20000000a00 */
[----:B0-----:R-:W-:-:S04]  /*2020*/  IMAD R10, R11, R8, RZ ;  /* 0x000000080b0a7224 */ /* 0x001fc800078e02ff */
[C---:B------:R-:W-:Y:S02]  /*2030*/  IMAD R9, R19.reuse, R9, R10 ;  /* 0x0000000913097224 */ /* 0x040fe400078e020a */
[----:B------:R-:W-:-:S04]  /*2040*/  IMAD.WIDE.U32 R10, R19, R8, R4 ;  /* 0x00000008130a7225 */ /* 0x000fc800078e0004 */
[----:B-1----:R-:W-:Y:S02]  /*2050*/  IMAD R12, R69, R14, RZ ;  /* 0x0000000e450c7224 */ /* 0x002fe400078e02ff */
[----:B------:R-:W-:Y:S02]  /*2060*/  IMAD.IADD R13, R11, 0x1, R9 ;  /* 0x000000010b0d7824 */ /* 0x000fe400078e0209 */
[----:B------:R-:W-:Y:S02]  /*2070*/  IMAD R79, R68, R15, R12 ;  /* 0x0000000f444f7224 */ /* 0x000fe400078e020c */
[----:B------:R-:W-:-:S04]  /*2080*/  IMAD.MOV.U32 R12, RZ, RZ, R10 ;  /* 0x000000ffff0c7224 */ /* 0x000fc800078e000a */
[----:B------:R-:W-:-:S04]  /*2090*/  IMAD.WIDE.U32 R20, R68, R14, R12 ;  /* 0x0000000e44147225 */ /* 0x000fc800078e000c */
[----:B------:R-:W-:Y:S01]  /*20a0*/  IMAD.IADD R21, R21, 0x1, R79 ;  /* 0x0000000115157824 */ /* 0x000fe200078e024f */
[----:B--2---:R-:W-:-:S04]  /*20b0*/  LEA R70, P1, R20, R6, 0x1 ;  /* 0x0000000614467211 */ /* 0x004fc800078208ff */
[----:B------:R-:W-:-:S05]  /*20c0*/  LEA.HI.X R71, R20, R7, R21, 0x1, P1 ;  /* 0x0000000714477211 */ /* 0x000fca00008f0c15 */
[----:B------:R0:W2:Y:S01]  /*20d0*/  @P0 LDG.E.LTC128B.U16 R75, desc[UR38][R70.64] ;  /* 0x00000026464b0981 */ /* 0x0000a2000c1e1520 */
[----:B------:R-:W-:Y:S01]  /*20e0*/  IMAD.WIDE.U32 R72, R68, R14, R4 ;  /* 0x0000000e44487225 */ /* 0x000fe200078e0004 */
[----:B------:R-:W-:Y:S03]  /*20f0*/  BSSY B1, `(.L_x_31) ;  /* 0x0000012000017945 */ /* 0x000fe60003800000 */
[----:B------:R-:W-:Y:S02]  /*2100*/  IMAD.IADD R73, R79, 0x1, R73 ;  /* 0x000000014f497824 */ /* 0x000fe400078e0249 */
[----:B------:R-:W-:-:S04]  /*2110*/  IMAD.WIDE.U32 R76, R19, R8, R72 ;  /* 0x00000008134c7225 */ /* 0x000fc800078e0048 */
[----:B0-----:R-:W-:Y:S01]  /*2120*/  IMAD.SHL.U32 R70, R14, 0x8, RZ ;  /* 0x000000080e467824 */ /* 0x001fe200078e00ff */
[----:B------:R-:W-:Y:S01]  /*2130*/  LEA R72, P2, R76, R6, 0x1 ;  /* 0x000000064c487211 */ /* 0x000fe200078408ff */
[----:B--2---:R-:W-:-:S05]  /*2140*/  HADD2.F32 R20, -RZ, R75.H0_H0 ;  /* 0x2000004bff147230 */ /* 0x004fca0000004100 */
[----:B------:R-:W-:Y:S01]  /*2150*/  FMUL R21, R20, R57 ;  /* 0x0000003914157220 */ /* 0x000fe20000400000 */
[----:B------:R-:W-:-:S03]  /*2160*/  LEA R20, P1, R78, UR4, 0x1 ;  /* 0x000000044e147c11 */ /* 0x000fc6000f8208ff */
[----:B------:R-:W-:Y:S01]  /*2170*/  FFMA R21, R40, R56, R21 ;  /* 0x0000003828157223 */ /* 0x000fe20000000015 */
[----:B------:R-:W-:-:S04]  /*2180*/  IMAD.IADD R40, R9, 0x1, R77 ;  /* 0x0000000109287824 */ /* 0x000fc800078e024d */
[----:B------:R-:W-:Y:S02]  /*2190*/  F2FP.F16.F32.PACK_AB R71, RZ, R21 ;  /* 0x00000015ff47723e */ /* 0x000fe400000000ff */
[----:B------:R-:W-:Y:S02]  /*21a0*/  LEA.HI.X R21, R78, UR5, R81, 0x1, P1 ;  /* 0x000000054e157c11 */ /* 0x000fe400088f0c51 */
[----:B------:R-:W-:Y:S02]  /*21b0*/  ISETP.GT.AND P1, PT, R3, 0x1, P3 ;  /* 0x000000010300780c */ /* 0x000fe40001f24270 */
[----:B------:R-:W-:Y:S01]  /*21c0*/  LEA.HI.X R73, R76, R7, R40, 0x1, P2 ;  /* 0x000000074c497211 */ /* 0x000fe200010f0c28 */
[----:B------:R0:W-:Y:S02]  /*21d0*/  @P0 STG.E.U16 desc[UR38][R20.64], R71 ;  /* 0x0000004714000986 */ /* 0x0001e4000c101526 */
[----:B0-----:R-:W-:-:S08]  /*21e0*/  SHF.L.U64.HI R71, R14, 0x3, R15 ;  /* 0x000000030e477819 */ /* 0x001fd0000001020f */
[----:B------:R-:W-:Y:S05]  /*21f0*/  @!P1 BRA `(.L_x_32) ;  /* 0x0000000000049947 */ /* 0x000fea0003800000 */
[----:B------:R0:W5:Y:S02]  /*2200*/  LDG.E.LTC128B.U16 R75, desc[UR38][R72.64+0x2] ;  /* 0x00000226484b7981 */ /* 0x000164000c1e1520 */
.L_x_32:
[----:B------:R-:W-:Y:S05]  /*2210*/  BSYNC B1 ;  /* 0x0000000000017941 */ /* 0x000fea0003800000 */
.L_x_31:
[----:B-----5:R-:W-:Y:S01]  /*2220*/  HADD2.F32 R40, -RZ, R75.H0_H0 ;  /* 0x2000004bff287230 */ /* 0x020fe20000004100 */
[----:B------:R-:W-:Y:S01]  /*2230*/  ISETP.GT.AND P0, PT, R74, 0x8, PT ;  /* 0x000000084a00780c */ /* 0x000fe20003f04270 */
[----:B------:R-:W-:Y:S01]  /*2240*/  IMAD.WIDE.U32 R80, R68, R14, R70 ;  /* 0x0000000e44507225 */ /* 0x000fe200078e0046 */
[----:B------:R-:W-:-:S03]  /*2250*/  PRMT R83, R75, 0x7610, R83 ;  /* 0x000076104b537816 */ /* 0x000fc60000000053 */
[----:B------:R-:W-:Y:S01]  /*2260*/  FMUL R40, R40, R57 ;  /* 0x0000003928287220 */ /* 0x000fe20000400000 */
[----:B------:R-:W-:Y:S01]  /*2270*/  IMAD.IADD R79, R79, 0x1, R81 ;  /* 0x000000014f4f7824 */ /* 0x000fe200078e0251 */
[----:B------:R-:W-:Y:S02]  /*2280*/  IADD3 R76, P4, R10, R80, RZ ;  /* 0x000000500a4c7210 */ /* 0x000fe40007f9e0ff */
[----:B------:R-:W-:Y:S01]  /*2290*/  FFMA R41, R41, R56, R40 ;  /* 0x0000003829297223 */ /* 0x000fe20000000028 */
[----:B------:R-:W-:Y:S02]  /*22a0*/  ISETP.GT.AND P2, PT, R3, RZ, P0 ;  /* 0x000000ff0300720c */ /* 0x000fe40000744270 */
[----:B------:R-:W-:Y:S01]  /*22b0*/  IMAD.X R77, R79, 0x1, R13, P4 ;  /* 0x000000014f4d7824 */ /* 0x000fe200020e060d */
[----:B------:R-:W-:Y:S02]  /*22c0*/  LEA R40, P4, R76, R6, 0x1 ;  /* 0x000000064c287211 */ /* 0x000fe400078808ff */
[----:B------:R-:W-:-:S02]  /*22d0*/  F2FP.F16.F32.PACK_AB R78, RZ, R41 ;  /* 0x00000029ff4e723e */ /* 0x000fc400000000ff */
[----:B------:R-:W-:Y:S02]  /*22e0*/  LEA.HI.X R41, R76, R7, R77, 0x1, P4 ;  /* 0x000000074c297211 */ /* 0x000fe400020f0c4d */
[----:B------:R-:W-:-:S05]  /*22f0*/  PRMT R81, R78, 0x7610, R81 ;  /* 0x000076104e517816 */ /* 0x000fca0000000051 */
[----:B------:R1:W-:Y:S04]  /*2300*/  @P1 STG.E.U16 desc[UR38][R20.64+0x2], R81 ;  /* 0x0000025114001986 */ /* 0x0003e8000c101526 */
[----:B------:R2:W3:Y:S01]  /*2310*/  @P2 LDG.E.LTC128B.U16 R83, desc[UR38][R40.64] ;  /* 0x0000002628532981 */ /* 0x0004e2000c1e1520 */
[----:B------:R-:W-:Y:S01]  /*2320*/  IMAD.SHL.U32 R75, R58, 0x2, RZ ;  /* 0x000000023a4b7824 */ /* 0x000fe200078e00ff */
[----:B------:R-:W-:Y:S01]  /*2330*/  IADD3 R80, P1, R4, R80, RZ ;  /* 0x0000005004507210 */ /* 0x000fe20007f3e0ff */
[----:B------:R-:W-:Y:S03]  /*2340*/  BSSY B1, `(.L_x_33) ;  /* 0x0000011000017945 */ /* 0x000fe60003800000 */
[----:B------:R-:W-:Y:S01]  /*2350*/  IADD3 R78, P4, R75, R20, RZ ;  /* 0x000000144b4e7210 */ /* 0x000fe20007f9e0ff */
[----:B-1----:R-:W-:Y:S01]  /*2360*/  IMAD.X R81, R5, 0x1, R79, P1 ;  /* 0x0000000105517824 */ /* 0x002fe200008e064f */
[----:B------:R-:W-:Y:S01]  /*2370*/  ISETP.GT.AND P1, PT, R3, 0x1, P0 ;  /* 0x000000010300780c */ /* 0x000fe20000724270 */
[----:B------:R-:W-:-:S03]  /*2380*/  IMAD.WIDE.U32 R80, R19, R8, R80 ;  /* 0x0000000813507225 */ /* 0x000fc600078e0050 */
[----:B--2---:R-:W-:Y:S01]  /*2390*/  LEA R40, P5, R80, R6, 0x1 ;  /* 0x0000000650287211 */ /* 0x004fe200078a08ff */
[----:B---3--:R-:W-:-:S05]  /*23a0*/  HADD2.F32 R76, -RZ, R83.H0_H0 ;  /* 0x20000053ff4c7230 */ /* 0x008fca0000004100 */
[----:B------:R-:W-:Y:S01]  /*23b0*/  FMUL R77, R76, R57 ;  /* 0x000000394c4d7220 */ /* 0x000fe20000400000 */
[----:B------:R-:W-:-:S03]  /*23c0*/  IMAD.IADD R76, R9, 0x1, R81 ;  /* 0x00000001094c7824 */ /* 0x000fc600078e0251 */
[----:B------:R-:W-:Y:S01]  /*23d0*/  FFMA R42, R42, R56, R77 ;  /* 0x000000382a2a7223 */ /* 0x000fe2000000004d */
[----:B------:R-:W-:Y:S02]  /*23e0*/  SHF.L.U64.HI R77, R58, 0x1, R59 ;  /* 0x000000013a4d7819 */ /* 0x000fe4000001023b */
[----:B------:R-:W-:Y:S02]  /*23f0*/  LEA.HI.X R41, R80, R7, R76, 0x1, P5 ;  /* 0x0000000750297211 */ /* 0x000fe400028f0c4c */
[----:B------:R-:W-:Y:S01]  /*2400*/  F2FP.F16.F32.PACK_AB R42, RZ, R42 ;  /* 0x0000002aff2a723e */ /* 0x000fe200000000ff */
[----:B------:R-:W-:-:S05]  /*2410*/  IMAD.X R79, R77, 0x1, R21, P4 ;  /* 0x000000014d4f7824 */ /* 0x000fca00020e0615 */
[----:B------:R1:W-:Y:S01]  /*2420*/  @P2 STG.E.U16 desc[UR38][R78.64], R42 ;  /* 0x0000002a4e002986 */ /* 0x0003e2000c101526 */
[----:B------:R-:W-:Y:S05]  /*2430*/  @!P1 BRA `(.L_x_34) ;  /* 0x0000000000049947 */ /* 0x000fea0003800000 */
[----:B------:R2:W5:Y:S02]  /*2440*/  LDG.E.LTC128B.U16 R83, desc[UR38][R40.64+0x2] ;  /* 0x0000022628537981 */ /* 0x000564000c1e1520 */
.L_x_34:
[----:B------:R-:W-:Y:S05]  /*2450*/  BSYNC B1 ;  /* 0x0000000000017941 */ /* 0x000fea0003800000 */
.L_x_33:
[----:B-1---5:R-:W-:Y:S01]  /*2460*/  HADD2.F32 R42, -RZ, R83.H0_H0 ;  /* 0x20000053ff2a7230 */ /* 0x022fe20000004100 */
[----:B------:R-:W-:Y:S01]  /*2470*/  ISETP.GT.AND P2, PT, R3, 0x8, P3 ;  /* 0x000000080300780c */ /* 0x000fe20001f44270 */
[----:B------:R-:W-:Y:S03]  /*2480*/  BSSY B1, `(.L_x_35) ;  /* 0x000000a000017945 */ /* 0x000fe60003800000 */
[----:B------:R-:W-:-:S04]  /*2490*/  FMUL R42, R42, R57 ;  /* 0x000000392a2a7220 */ /* 0x000fc80000400000 */
[----:B------:R-:W-:Y:S01]  /*24a0*/  FFMA R42, R43, R56, R42 ;  /* 0x000000382b2a7223 */ /* 0x000fe2000000002a */
[----:B------:R-:W-:-:S04]  /*24b0*/  @P1 IMAD.MOV.U32 R43, RZ, RZ, R79 ;  /* 0x000000ffff2b1224 */ /* 0x000fc800078e004f */
[----:B------:R-:W-:-:S04]  /*24c0*/  F2FP.F16.F32.PACK_AB R42, RZ, R42 ;  /* 0x0000002aff2a723e */ /* 0x000fc800000000ff */
[----:B------:R-:W-:Y:S01]  /*24d0*/  PRMT R76, R42, 0x7610, R76 ;  /* 0x000076102a4c7816 */ /* 0x000fe2000000004c */
[----:B------:R-:W-:-:S05]  /*24e0*/  @P1 IMAD.MOV.U32 R42, RZ, RZ, R78 ;  /* 0x000000ffff2a1224 */ /* 0x000fca00078e004e */
[----:B------:R1:W-:Y:S01]  /*24f0*/  @P1 STG.E.U16 desc[UR38][R42.64+0x2], R76 ;  /* 0x0000024c2a001986 */ /* 0x0003e2000c101526 */
[----:B------:R-:W-:Y:S05]  /*2500*/  @!P2 BRA `(.L_x_36) ;  /* 0x000000000004a947 */ /* 0x000fea0003800000 */
[----:B------:R3:W5:Y:S02]  /*2510*/  LDG.E.LTC128B.U16 R83, desc[UR38][R72.64+0x10] ;  /* 0x0000102648537981 */ /* 0x000764000c1e1520 */
.L_x_36:
[----:B------:R-:W-:Y:S05]  /*2520*/  BSYNC B1 ;  /* 0x0000000000017941 */ /* 0x000fea0003800000 */
.L_x_35:
[----:B-1---5:R-:W-:Y:S01]  /*2530*/  HADD2.F32 R42, -RZ, R83.H0_H0 ;  /* 0x20000053ff2a7230 */ /* 0x022fe20000004100 */
[----:B------:R-:W-:Y:S01]  /*2540*/  ISETP.GT.AND P1, PT, R3, 0x9, P3 ;  /* 0x000000090300780c */ /* 0x000fe20001f24270 */
[----:B------:R-:W-:Y:S03]  /*2550*/  BSSY B1, `(.L_x_37) ;  /* 0x0000007000017945 */ /* 0x000fe60003800000 */
[----:B------:R-:W-:-:S04]  /*2560*/  FMUL R43, R42, R57 ;  /* 0x000000392a2b7220 */ /* 0x000fc80000400000 */
[----:B------:R-:W-:-:S05]  /*2570*/  FFMA R43, R44, R56, R43 ;  /* 0x000000382c2b7223 */ /* 0x000fca000000002b */
[----:B------:R-:W-:-:S05]  /*2580*/  F2FP.F16.F32.PACK_AB R43, RZ, R43 ;  /* 0x0000002bff2b723e */ /* 0x000fca00000000ff */
[----:B------:R1:W-:Y:S01]  /*2590*/  @P2 STG.E.U16 desc[UR38][R20.64+0x10], R43 ;  /* 0x0000102b14002986 */ /* 0x0003e2000c101526 */
[----:B------:R-:W-:Y:S05]  /*25a0*/  @!P1 BRA `(.L_x_38) ;  /* 0x0000000000049947 */ /* 0x000fea0003800000 */
[----:B------:R4:W5:Y:S02]  /*25b0*/  LDG.E.LTC128B.U16 R83, desc[UR38][R72.64+0x12] ;  /* 0x0000122648537981 */ /* 0x000964000c1e1520 */
.L_x_38:
[----:B------:R-:W-:Y:S05]  /*25c0*/  BSYNC B1 ;  /* 0x0000000000017941 */ /* 0x000fea0003800000 */
.L_x_37:
[----:B-----5:R-:W-:Y:S01]  /*25d0*/  HADD2.F32 R42, -RZ, R83.H0_H0 ;  /* 0x20000053ff2a7230 */ /* 0x020fe20000004100 */
        /* <DEDUP_REMOVED lines=8> */
.L_x_40:
[----:B------:R-:W-:Y:S05]  /*2660*/  BSYNC B1 ;  /* 0x0000000000017941 */ /* 0x000fea0003800000 */
.L_x_39:
[----:B0----5:R-:W-:Y:S01]  /*2670*/  HADD2.F32 R42, -RZ, R83.H0_H0 ;  /* 0x20000053ff2a7230 */ /* 0x021fe20000004100 */
[----:B------:R-:W-:Y:S01]  /*2680*/  ISETP.GT.AND P1, PT, R3, 0x9, P0 ;  /* 0x000000090300780c */ /* 0x000fe20000724270 */
[----:B------:R-:W-:Y:S03]  /*2690*/  BSSY B1, `(.L_x_41) ;  /* 0x000000a000017945 */ /* 0x000fe60003800000 */
[----:B-1----:R-:W-:Y:S01]  /*26a0*/  FMUL R43, R42, R57 ;  /* 0x000000392a2b7220 */ /* 0x002fe20000400000 */
[----:B------:R-:W-:-:S03]  /*26b0*/  @P2 IMAD.MOV.U32 R42, RZ, RZ, R78 ;  /* 0x000000ffff2a2224 */ /* 0x000fc600078e004e */
[----:B------:R-:W-:-:S05]  /*26c0*/  FFMA R43, R46, R56, R43 ;  /* 0x000000382e2b7223 */ /* 0x000fca000000002b */
[----:B------:R-:W-:-:S04]  /*26d0*/  F2FP.F16.F32.PACK_AB R43, RZ, R43 ;  /* 0x0000002bff2b723e */ /* 0x000fc800000000ff */
[----:B------:R-:W-:Y:S01]  /*26e0*/  PRMT R44, R43, 0x7610, R44 ;  /* 0x000076102b2c7816 */ /* 0x000fe2000000002c */
[----:B------:R-:W-:-:S05]  /*26f0*/  @P2 IMAD.MOV.U32 R43, RZ, RZ, R79 ;  /* 0x000000ffff2b2224 */ /* 0x000fca00078e004f */
[----:B------:R0:W-:Y:S01]  /*2700*/  @P2 STG.E.U16 desc[UR38][R42.64+0x10], R44 ;  /* 0x0000102c2a002986 */ /* 0x0001e2000c101526 */
[----:B------:R-:W-:Y:S05]  /*2710*/  @!P1 BRA `(.L_x_42) ;  /* 0x0000000000049947 */ /* 0x000fea0003800000 */
[----:B------:R1:W5:Y:S02]  /*2720*/  LDG.E.LTC128B.U16 R83, desc[UR38][R40.64+0x12] ;  /* 0x0000122628537981 */ /* 0x000364000c1e1520 */
.L_x_42:
[----:B------:R-:W-:Y:S05]  /*2730*/  BSYNC B1 ;  /* 0x0000000000017941 */ /* 0x000fea0003800000 */
.L_x_41:
[----:B0----5:R-:W-:Y:S01]  /*2740*/  HADD2.F32 R42, -RZ, R83.H0_H0 ;  /* 0x20000053ff2a7230 */ /* 0x021fe20000004100 */
[----:B------:R-:W-:Y:S01]  /*2750*/  ISETP.GT.AND P2, PT, R3, 0x10, P3 ;  /* 0x000000100300780c */ /* 0x000fe20001f44270 */
[----:B------:R-:W-:Y:S01]  /*2760*/  @P1 IMAD.MOV.U32 R43, RZ, RZ, R79 ;  /* 0x000000ffff2b1224 */ /* 0x000fe200078e004f */
[----:B------:R-:W-:Y:S02]  /*2770*/  BSSY B1, `(.L_x_43) ;  /* 0x0000009000017945 */ /* 0x000fe40003800000 */
[----:B------:R-:W-:-:S04]  /*2780*/  FMUL R42, R42, R57 ;  /* 0x000000392a2a7220 */ /* 0x000fc80000400000 */
[----:B------:R-:W-:-:S05]  /*2790*/  FFMA R42, R47, R56, R42 ;  /* 0x000000382f2a7223 */ /* 0x000fca000000002a */
[----:B------:R-:W-:-:S04]  /*27a0*/  F2FP.F16.F32.PACK_AB R42, RZ, R42 ;  /* 0x0000002aff2a723e */ /* 0x000fc800000000ff */
[----:B------:R-:W-:Y:S01]  /*27b0*/  PRMT R44, R42, 0x7610, R44 ;  /* 0x000076102a2c7816 */ /* 0x000fe2000000002c */
[----:B------:R-:W-:-:S05]  /*27c0*/  @P1 IMAD.MOV.U32 R42, RZ, RZ, R78 ;  /* 0x000000ffff2a1224 */ /* 0x000fca00078e004e */
[----:B------:R0:W-:Y:S01]  /*27d0*/  @P1 STG.E.U16 desc[UR38][R42.64+0x12], R44 ;  /* 0x0000122c2a001986 */ /* 0x0001e2000c101526 */
[----:B------:R-:W-:Y:S05]  /*27e0*/  @!P2 BRA `(.L_x_44) ;  /* 0x000000000004a947 */ /* 0x000fea0003800000 */
[----:B------:R0:W5:Y:S02]  /*27f0*/  LDG.E.LTC128B.U16 R83, desc[UR38][R72.64+0x20] ;  /* 0x0000202648537981 */ /* 0x000164000c1e1520 */
.L_x_44:
[----:B------:R-:W-:Y:S05]  /*2800*/  BSYNC B1 ;  /* 0x0000000000017941 */ /* 0x000fea0003800000 */
.L_x_43:
[----:B0----5:R-:W-:Y:S01]  /*2810*/  HADD2.F32 R42, -RZ, R83.H0_H0 ;  /* 0x20000053ff2a7230 */ /* 0x021fe20000004100 */
        /* <DEDUP_REMOVED lines=8> */
.L_x_46:
[----:B------:R-:W-:Y:S05]  /*28a0*/  BSYNC B1 ;  /* 0x0000000000017941 */ /* 0x000fea0003800000 */
.L_x_45:
        /* <DEDUP_REMOVED lines=9> */
.L_x_48:
[----:B------:R-:W-:Y:S05]  /*2940*/  BSYNC B1 ;  /* 0x0000000000017941 */ /* 0x000fea0003800000 */
.L_x_47:
[----:B0----5:R-:W-:Y:S01]  /*2950*/  HADD2.F32 R42, -RZ, R83.H0_H0 ;  /* 0x20000053ff2a7230 */ /* 0x021fe20000004100 */
[----:B------:R-:W-:Y:S01]  /*2960*/  ISETP.GT.AND P1, PT, R3, 0x11, P0 ;  /* 0x000000110300780c */ /* 0x000fe20000724270 */
[----:B------:R-:W-:Y:S03]  /*2970*/  BSSY B1, `(.L_x_49) ;  /* 0x000000a000017945 */ /* 0x000fe60003800000 */
[----:B------:R-:W-:Y:S01]  /*2980*/  FMUL R43, R42, R57 ;  /* 0x000000392a2b7220 */ /* 0x000fe20000400000 */
        /* <DEDUP_REMOVED lines=8> */
.L_x_50:
[----:B------:R-:W-:Y:S05]  /*2a10*/  BSYNC B1 ;  /* 0x0000000000017941 */ /* 0x000fea0003800000 */
.L_x_49:
        /* <DEDUP_REMOVED lines=12> */
.L_x_52:
[----:B------:R-:W-:Y:S05]  /*2ae0*/  BSYNC B1 ;  /* 0x0000000000017941 */ /* 0x000fea0003800000 */
.L_x_51:
        /* <DEDUP_REMOVED lines=9> */
.L_x_54:
[----:B------:R-:W-:Y:S05]  /*2b80*/  BSYNC B1 ;  /* 0x0000000000017941 */ /* 0x000fea0003800000 */
.L_x_53:
        /* <DEDUP_REMOVED lines=9> */
.L_x_56:
[----:B------:R-:W-:Y:S05]  /*2c20*/  BSYNC B1 ;  /* 0x0000000000017941 */ /* 0x000fea0003800000 */
.L_x_55:
[----:B0----5:R-:W-:Y:S01]  /*2c30*/  HADD2.F32 R42, -RZ, R83.H0_H0 ;  /* 0x20000053ff2a7230 */ /* 0x021fe20000004100 */
[----:B------:R-:W-:Y:S01]  /*2c40*/  ISETP.GT.AND P1, PT, R3, 0x19, P0 ;  /* 0x000000190300780c */ /* 0x000fe20000724270 */
[----:B------:R-:W-:Y:S01]  /*2c50*/  BSSY B1, `(.L_x_57) ;  /* 0x000000b000017945 */ /* 0x000fe20003800000 */
[----:B------:R-:W-:Y:S02]  /*2c60*/  IADD3 R49, P0, R68, 0x80, RZ ;  /* 0x0000008044317810 */ /* 0x000fe40007f1e0ff */
        /* <DEDUP_REMOVED lines=9> */
.L_x_58:
[----:B------:R-:W-:Y:S05]  /*2d00*/  BSYNC B1 ;  /* 0x0000000000017941 */ /* 0x000fea0003800000 */
.L_x_57:
[----:B012--5:R-:W-:Y:S01]  /*2d10*/  HADD2.F32 R40, -RZ, R83.H0_H0 ;  /* 0x20000053ff287230 */ /* 0x027fe20000004100 */
[----:B------:R-:W-:Y:S01]  /*2d20*/  BSSY B1, `(.L_x_59) ;  /* 0x0000011000017945 */ /* 0x000fe20003800000 */
[----:B------:R-:W-:Y:S01]  /*2d30*/  IMAD.X R69, RZ, RZ, R69, P0 ;  /* 0x000000ffff457224 */ /* 0x000fe200000e0645 */
[----:B------:R-:W-:Y:S02]  /*2d40*/  ISETP.GT.AND P0, PT, R74, 0x80, PT ;  /* 0x000000804a00780c */ /* 0x000fe40003f04270 */
[----:B------:R-:W-:Y:S01]  /*2d50*/  FMUL R40, R40, R57 ;  /* 0x0000003928287220 */ /* 0x000fe20000400000 */
[----:B------:R-:W-:Y:S01]  /*2d60*/  IMAD R42, R69, R14, RZ ;  /* 0x0000000e452a7224 */ /* 0x000fe200078e02ff */
[----:B------:R-:W-:Y:S02]  /*2d70*/  ISETP.GT.AND P3, PT, R3, RZ, P0 ;  /* 0x000000ff0300720c */ /* 0x000fe40000764270 */
[----:B------:R-:W-:Y:S01]  /*2d80*/  FFMA R55, R55, R56, R40 ;  /* 0x0000003837377223 */ /* 0x000fe20000000028 */
[----:B------:R-:W-:-:S02]  /*2d90*/  IMAD R47, R49, R15, R42 ;  /* 0x0000000f312f7224 */ /* 0x000fc400078e022a */
[----:B------:R-:W-:Y:S02]  /*2da0*/  IMAD.WIDE.U32 R40, R49, R14, R12 ;  /* 0x0000000e31287225 */ /* 0x000fe400078e000c */
[----:B------:R-:W-:Y:S02]  /*2db0*/  F2FP.F16.F32.PACK_AB R55, RZ, R55 ;  /* 0x00000037ff37723e */ /* 0x000fe400000000ff */
[----:B------:R-:W-:Y:S01]  /*2dc0*/  IMAD.IADD R15, R41, 0x1, R47 ;  /* 0x00000001290f7824 */ /* 0x000fe200078e022f */
[C---:B------:R-:W-:Y:S02]  /*2dd0*/  LEA R42, P2, R40.reuse, R6, 0x1 ;  /* 0x00000006282a7211 */ /* 0x040fe400078408ff */
[----:B------:R0:W-:Y:S02]  /*2de0*/  @P1 STG.E.U16 desc[UR38][R78.64+0x32], R55 ;  /* 0x000032374e001986 */ /* 0x0001e4000c101526 */
[----:B------:R-:W-:Y:S01]  /*2df0*/  LEA.HI.X R43, R40, R7, R15, 0x1, P2 ;  /* 0x00000007282b7211 */ /* 0x000fe200010f0c0f */
[----:B------:R-:W-:Y:S01]  /*2e00*/  IMAD.WIDE.U32 R40, R49, R14, R4 ;  /* 0x0000000e31287225 */ /* 0x000fe200078e0004 */
[----:B------:R-:W-:Y:S07]  /*2e10*/  @!P3 BRA `(.L_x_60) ;  /* 0x000000000004b947 */ /* 0x000fee0003800000 */
[----:B------:R1:W5:Y:S02]  /*2e20*/  LDG.E.LTC128B.U16 R83, desc[UR38][R42.64] ;  /* 0x000000262a537981 */ /* 0x000364000c1e1520 */
.L_x_60:
[----:B------:R-:W-:Y:S05]  /*2e30*/  BSYNC B1 ;  /* 0x0000000000017941 */ /* 0x000fea0003800000 */
.L_x_59:
[----:B-1---5:R-:W-:Y:S01]  /*2e40*/  HADD2.F32 R42, -RZ, R83.H0_H0 ;  /* 0x20000053ff2a7230 */ /* 0x022fe20000004100 */
[----:B------:R-:W-:Y:S01]  /*2e50*/  ISETP.GT.AND P2, PT, R3, 0x1, P0 ;  /* 0x000000010300780c */ /* 0x000fe20000744270 */
[----:B------:R-:W-:Y:S01]  /*2e60*/  IMAD.IADD R41, R47, 0x1, R41 ;  /* 0x000000012f297824 */ /* 0x000fe200078e0229 */
[----:B------:R-:W-:Y:S02]  /*2e70*/  BSSY B1, `(.L_x_61) ;  /* 0x000000d000017945 */ /* 0x000fe40003800000 */
[----:B------:R-:W-:Y:S01]  /*2e80*/  FMUL R15, R42, R57 ;  /* 0x000000392a0f7220 */ /* 0x000fe20000400000 */
[----:B------:R-:W-:Y:S01]  /*2e90*/  IADD3 R42, P1, R20, R66, RZ ;  /* 0x00000042142a7210 */ /* 0x000fe20007f3e0ff */
[----:B------:R-:W-:-:S04]  /*2ea0*/  IMAD.WIDE.U32 R44, R19, R8, R40 ;  /* 0x00000008132c7225 */ /* 0x000fc800078e0028 */
[----:B------:R-:W-:Y:S01]  /*2eb0*/  FFMA R15, R24, R56, R15 ;  /* 0x00000038180f7223 */ /* 0x000fe2000000000f */
[----:B------:R-:W-:Y:S01]  /*2ec0*/  IMAD.X R43, R21, 0x1, R65, P1 ;  /* 0x00000001152b7824 */ /* 0x000fe200008e0641 */
[----:B------:R-:W-:Y:S01]  /*2ed0*/  LEA R40, P4, R44, R6, 0x1 ;  /* 0x000000062c287211 */ /* 0x000fe200078808ff */
[----:B------:R-:W-:Y:S02]  /*2ee0*/  IMAD.IADD R24, R9, 0x1, R45 ;  /* 0x0000000109187824 */ /* 0x000fe400078e022d */
[----:B------:R-:W-:-:S03]  /*2ef0*/  F2FP.F16.F32.PACK_AB R15, RZ, R15 ;  /* 0x0000000fff0f723e */ /* 0x000fc600000000ff */
[----:B------:R-:W-:Y:S02]  /*2f00*/  LEA.HI.X R41, R44, R7, R24, 0x1, P4 ;  /* 0x000000072c297211 */ /* 0x000fe400020f0c18 */
[----:B------:R1:W-:Y:S01]  /*2f10*/  @P3 STG.E.U16 desc[UR38][R42.64], R15 ;  /* 0x0000000f2a003986 */ /* 0x0003e2000c101526 */
[----:B------:R-:W-:Y:S05]  /*2f20*/  @!P2 BRA `(.L_x_62) ;  /* 0x000000000004a947 */ /* 0x000fea0003800000 */
[----:B------:R2:W5:Y:S02]  /*2f30*/  LDG.E.LTC128B.U16 R83, desc[UR38][R40.64+0x2] ;  /* 0x0000022628537981 */ /* 0x000564000c1e1520 */
.L_x_62:
[----:B------:R-:W-:Y:S05]  /*2f40*/  BSYNC B1 ;  /* 0x0000000000017941 */ /* 0x000fea0003800000 */
.L_x_61:
[----:B-----5:R-:W-:Y:S01]  /*2f50*/  HADD2.F32 R12, -RZ, R83.H0_H0 ;  /* 0x20000053ff0c7230 */ /* 0x020fe20000004100 */
[----:B------:R-:W-:Y:S01]  /*2f60*/  ISETP.GT.AND P1, PT, R74, 0x88, PT ;  /* 0x000000884a00780c */ /* 0x000fe20003f24270 */
[----:B-1----:R-:W-:Y:S01]  /*2f70*/  IMAD.WIDE.U32 R14, R49, R14, R70 ;  /* 0x0000000e310e7225 */ /* 0x002fe200078e0046 */
[----:B------:R-:W-:Y:S03]  /*2f80*/  BSSY B1, `(.L_x_63) ;  /* 0x0000010000017945 */ /* 0x000fe60003800000 */
[----:B------:R-:W-:Y:S01]  /*2f90*/  FMUL R12, R12, R57 ;  /* 0x000000390c0c7220 */ /* 0x000fe20000400000 */
[----:B------:R-:W-:Y:S01]  /*2fa0*/  IMAD.IADD R47, R47, 0x1, R15 ;  /* 0x000000012f2f7824 */ /* 0x000fe200078e020f */
[----:B------:R-:W-:Y:S01]  /*2fb0*/  IADD3 R11, P5, R10, R14, RZ ;  /* 0x0000000e0a0b7210 */ /* 0x000fe20007fbe0ff */
[----:B------:R-:W-:Y:S02]  /*2fc0*/  @P2 IMAD.MOV.U32 R15, RZ, RZ, R43 ;  /* 0x000000ffff0f2224 */ /* 0x000fe400078e002b */
[----:B------:R-:W-:Y:S01]  /*2fd0*/  FFMA R25, R25, R56, R12 ;  /* 0x0000003819197223 */ /* 0x000fe2000000000c */
[----:B------:R-:W-:Y:S01]  /*2fe0*/  IADD3 R12, P4, R4, R14, RZ ;  /* 0x0000000e040c7210 */ /* 0x000fe20007f9e0ff */
[----:B------:R-:W-:Y:S01]  /*2ff0*/  IMAD.X R14, R47, 0x1, R13, P5 ;  /* 0x000000012f0e7824 */ /* 0x000fe200028e060d */
[----:B------:R-:W-:-:S02]  /*3000*/  LEA R10, P5, R11, R6, 0x1 ;  /* 0x000000060b0a7211 */ /* 0x000fc400078a08ff */
[----:B------:R-:W-:Y:S02]  /*3010*/  F2FP.F16.F32.PACK_AB R25, RZ, R25 ;  /* 0x00000019ff19723e */ /* 0x000fe400000000ff */
[----:B------:R-:W-:Y:S01]  /*3020*/  LEA.HI.X R11, R11, R7, R14, 0x1, P5 ;  /* 0x000000070b0b7211 */ /* 0x000fe200028f0c0e */
[----:B------:R-:W-:Y:S01]  /*3030*/  @P2 IMAD.MOV.U32 R14, RZ, RZ, R42 ;  /* 0x000000ffff0e2224 */ /* 0x000fe200078e002a */
[----:B------:R-:W-:-:S04]  /*3040*/  ISETP.GT.AND P3, PT, R3, RZ, P1 ;  /* 0x000000ff0300720c */ /* 0x000fc80000f64270 */
[----:B------:R1:W-:Y:S09]  /*3050*/  @P2 STG.E.U16 desc[UR38][R14.64+0x2], R25 ;  /* 0x000002190e002986 */ /* 0x0003f2000c101526 */
[----:B------:R-:W-:Y:S05]  /*3060*/  @!P3 BRA `(.L_x_64) ;  /* 0x000000000004b947 */ /* 0x000fea0003800000 */
[----:B------:R0:W5:Y:S02]  /*3070*/  LDG.E.LTC128B.U16 R83, desc[UR38][R10.64] ;  /* 0x000000260a537981 */ /* 0x000164000c1e1520 */
.L_x_64:
[----:B------:R-:W-:Y:S05]  /*3080*/  BSYNC B1 ;  /* 0x0000000000017941 */ /* 0x000fea0003800000 */
.L_x_63:
[----:B-----5:R-:W-:Y:S01]  /*3090*/  HADD2.F32 R4, -RZ, R83.H0_H0 ;  /* 0x20000053ff047230 */ /* 0x020fe20000004100 */
[----:B------:R-:W-:Y:S01]  /*30a0*/  ISETP.GT.AND P2, PT, R3, 0x1, P1 ;  /* 0x000000010300780c */ /* 0x000fe20000f44270 */
[----:B------:R-:W-:Y:S01]  /*30b0*/  IMAD.X R13, R5, 0x1, R47, P4 ;  /* 0x00000001050d7824 */ /* 0x000fe200020e062f */
[----:B------:R-:W-:Y:S02]  /*30c0*/  BSSY B1, `(.L_x_65) ;  /* 0x000000d000017945 */ /* 0x000fe40003800000 */
[----:B------:R-:W-:Y:S01]  /*30d0*/  FMUL R5, R4, R57 ;  /* 0x0000003904057220 */ /* 0x000fe20000400000 */
[----:B------:R-:W-:Y:S01]  /*30e0*/  IADD3 R4, P4, R42, R75, RZ ;  /* 0x0000004b2a047210 */ /* 0x000fe20007f9e0ff */
[----:B0-----:R-:W-:-:S04]  /*30f0*/  IMAD.WIDE.U32 R10, R19, R8, R12 ;  /* 0x00000008130a7225 */ /* 0x001fc800078e000c */
[----:B------:R-:W-:Y:S01]  /*3100*/  FFMA R5, R26, R56, R5 ;  /* 0x000000381a057223 */ /* 0x000fe20000000005 */
[----:B------:R-:W-:Y:S01]  /*3110*/  IMAD.IADD R9, R9, 0x1, R11 ;  /* 0x0000000109097824 */ /* 0x000fe200078e020b */
[----:B------:R-:W-:-:S03]  /*3120*/  LEA R6, P5, R10, R6, 0x1 ;  /* 0x000000060a067211 */ /* 0x000fc600078a08ff */
[----:B------:R-:W-:Y:S01]  /*3130*/  F2FP.F16.F32.PACK_AB R8, RZ, R5 ;  /* 0x00000005ff08723e */ /* 0x000fe200000000ff */
[----:B------:R-:W-:Y:S01]  /*3140*/  IMAD.X R5, R43, 0x1, R77, P4 ;  /* 0x000000012b057824 */ /* 0x000fe200020e064d */
[----:B------:R-:W-:-:S04]  /*3150*/  LEA.HI.X R7, R10, R7, R9, 0x1, P5 ;  /* 0x000000070a077211 */ /* 0x000fc800028f0c09 */
[----:B------:R0:W-:Y:S01]  /*3160*/  @P3 STG.E.U16 desc[UR38][R4.64], R8 ;  /* 0x0000000804003986 */ /* 0x0001e2000c101526 */
[----:B------:R-:W-:Y:S05]  /*3170*/  @!P2 BRA `(.L_x_66) ;  /* 0x000000000004a947 */ /* 0x000fea0003800000 */
[----:B------:R0:W5:Y:S02]  /*3180*/  LDG.E.LTC128B.U16 R83, desc[UR38][R6.64+0x2] ;  /* 0x0000022606537981 */ /* 0x000164000c1e1520 */
.L_x_66:
[----:B------:R-:W-:Y:S05]  /*3190*/  BSYNC B1 ;  /* 0x0000000000017941 */ /* 0x000fea0003800000 */
.L_x_65:
        /* <DEDUP_REMOVED lines=9> */
.L_x_68:
[----:B------:R-:W-:Y:S05]  /*3230*/  BSYNC B1 ;  /* 0x0000000000017941 */ /* 0x000fea0003800000 */
.L_x_67:
[----:B0----5:R-:W-:Y:S01]  /*3240*/  HADD2.F32 R4, -RZ, R83.H0_H0 ;  /* 0x20000053ff047230 */ /* 0x021fe20000004100 */
[----:B------:R-:W-:Y:S01]  /*3250*/  ISETP.GT.AND P2, PT, R3, 0x9, P0 ;  /* 0x000000090300780c */ /* 0x000fe20000744270 */
[----:B------:R-:W-:Y:S01]  /*3260*/  IMAD.MOV.U32 R8, RZ, RZ, R42 ;  /* 0x000000ffff087224 */ /* 0x000fe200078e002a */
[----:B------:R-:W-:Y:S01]  /*3270*/  BSSY B1, `(.L_x_69) ;  /* 0x0000008000017945 */ /* 0x000fe20003800000 */
[----:B------:R-:W-:Y:S02]  /*3280*/  IMAD.MOV.U32 R9, RZ, RZ, R43 ;  /* 0x000000ffff097224 */ /* 0x000fe400078e002b */
[----:B------:R-:W-:-:S04]  /*3290*/  FMUL R5, R4, R57 ;  /* 0x0000003904057220 */ /* 0x000fc80000400000 */
[----:B------:R-:W-:-:S05]  /*32a0*/  FFMA R5, R28, R56, R5 ;  /* 0x000000381c057223 */ /* 0x000fca0000000005 */
[----:B------:R-:W-:-:S05]  /*32b0*/  F2FP.F16.F32.PACK_AB R5, RZ, R5 ;  /* 0x00000005ff05723e */ /* 0x000fca00000000ff */
[----:B------:R0:W-:Y:S01]  /*32c0*/  @P3 STG.E.U16 desc[UR38][R8.64+0x10], R5 ;  /* 0x0000100508003986 */ /* 0x0001e2000c101526 */
[----:B------:R-:W-:Y:S05]  /*32d0*/  @!P2 BRA `(.L_x_70) ;  /* 0x000000000004a947 */ /* 0x000fea0003800000 */
[----:B------:R0:W5:Y:S02]  /*32e0*/  LDG.E.LTC128B.U16 R83, desc[UR38][R40.64+0x12] ;  /* 0x0000122628537981 */ /* 0x000164000c1e1520 */
.L_x_70:
[----:B------:R-:W-:Y:S05]  /*32f0*/  BSYNC B1 ;  /* 0x0000000000017941 */ /* 0x000fea0003800000 */
.L_x_69:
        /* <DEDUP_REMOVED lines=9> */
.L_x_72:
[----:B------:R-:W-:Y:S05]  /*3390*/  BSYNC B1 ;  /* 0x0000000000017941 */ /* 0x000fea0003800000 */
.L_x_71:
[----:B0----5:R-:W-:Y:S01]  /*33a0*/  HADD2.F32 R4, -RZ, R83.H0_H0 ;  /* 0x20000053ff047230 */ /* 0x021fe20000004100 */
[----:B------:R-:W-:Y:S01]  /*33b0*/  ISETP.GT.AND P2, PT, R3, 0x9, P1 ;  /* 0x000000090300780c */ /* 0x000fe20000f44270 */
[----:B------:R-:W-:Y:S03]  /*33c0*/  BSSY B1, `(.L_x_73) ;  /* 0x0000009000017945 */ /* 0x000fe60003800000 */
[----:B------:R-:W-:Y:S01]  /*33d0*/  FMUL R5, R4, R57 ;  /* 0x0000003904057220 */ /* 0x000fe20000400000 */
[----:B------:R-:W-:-:S03]  /*33e0*/  IADD3 R4, P3, R75, R42, RZ ;  /* 0x0000002a4b047210 */ /* 0x000fc60007f7e0ff */
[----:B------:R-:W-:-:S05]  /*33f0*/  FFMA R5, R30, R56, R5 ;  /* 0x000000381e057223 */ /* 0x000fca0000000005 */
[----:B------:R-:W-:Y:S01]  /*3400*/  F2FP.F16.F32.PACK_AB R10, RZ, R5 ;  /* 0x00000005ff0a723e */ /* 0x000fe200000000ff */
[----:B------:R-:W-:-:S05]  /*3410*/  IMAD.X R5, R77, 0x1, R43, P3 ;  /* 0x000000014d057824 */ /* 0x000fca00018e062b */
[----:B------:R0:W-:Y:S01]  /*3420*/  @P4 STG.E.U16 desc[UR38][R4.64+0x10], R10 ;  /* 0x0000100a04004986 */ /* 0x0001e2000c101526 */
[----:B------:R-:W-:Y:S05]  /*3430*/  @!P2 BRA `(.L_x_74) ;  /* 0x000000000004a947 */ /* 0x000fea0003800000 */
[----:B------:R0:W5:Y:S02]  /*3440*/  LDG.E.LTC128B.U16 R83, desc[UR38][R6.64+0x12] ;  /* 0x0000122606537981 */ /* 0x000164000c1e1520 */
.L_x_74:
[----:B------:R-:W-:Y:S05]  /*3450*/  BSYNC B1 ;  /* 0x0000000000017941 */ /* 0x000fea0003800000 */
.L_x_73:
[----:B0----5:R-:W-:Y:S01]  /*3460*/  HADD2.F32 R4, -RZ, R83.H0_H0 ;  /* 0x20000053ff047230 */ /* 0x021fe20000004100 */
[----:B------:R-:W-:Y:S01]  /*3470*/  ISETP.GT.AND P3, PT, R3, 0x10, P0 ;  /* 0x000000100300780c */ /* 0x000fe20000764270 */
[----:B------:R-:W-:Y:S03]  /*3480*/  BSSY B1, `(.L_x_75) ;  /* 0x0000009000017945 */ /* 0x000fe60003800000 */
[----:B------:R-:W-:-:S04]  /*3490*/  FMUL R4, R4, R57 ;  /* 0x0000003904047220 */ /* 0x000fc80000400000 */
[----:B------:R-:W-:Y:S01]  /*34a0*/  FFMA R31, R31, R56, R4 ;  /* 0x000000381f1f7223 */ /* 0x000fe20000000004 */
[----:B------:R-:W-:-:S04]  /*34b0*/  IADD3 R4, P4, P5, R75, R20, R66 ;  /* 0x000000144b047210 */ /* 0x000fc80007d9e042 */
[----:B------:R-:W-:Y:S02]  /*34c0*/  F2FP.F16.F32.PACK_AB R31, RZ, R31 ;  /* 0x0000001fff1f723e */ /* 0x000fe400000000ff */
[----:B------:R-:W-:-:S05]  /*34d0*/  IADD3.X R5, R77, R21, R65, P4, P5 ;  /* 0x000000154d057210 */ /* 0x000fca00027ea441 */
[----:B------:R0:W-:Y:S01]  /*34e0*/  @P2 STG.E.U16 desc[UR38][R4.64+0x12], R31 ;  /* 0x0000121f04002986 */ /* 0x0001e2000c101526 */
[----:B------:R-:W-:Y:S05]  /*34f0*/  @!P3 BRA `(.L_x_76) ;  /* 0x000000000004b947 */ /* 0x000fea0003800000 */
[----:B------:R0:W5:Y:S02]  /*3500*/  LDG.E.LTC128B.U16 R83, desc[UR38][R40.64+0x20] ;  /* 0x0000202628537981 */ /* 0x000164000c1e1520 */
.L_x_76:
[----:B------:R-:W-:Y:S05]  /*3510*/  BSYNC B1 ;  /* 0x0000000000017941 */ /* 0x000fea0003800000 */
.L_x_75:
        /* <DEDUP_REMOVED lines=9> */
.L_x_78:
[----:B------:R-:W-:Y:S05]  /*35b0*/  BSYNC B1 ;  /* 0x0000000000017941 */ /* 0x000fea0003800000 */
.L_x_77:
        /* <DEDUP_REMOVED lines=9> */
.L_x_80:
[----:B------:R-:W-:Y:S05]  /*3650*/  BSYNC B1 ;  /* 0x0000000000017941 */ /* 0x000fea0003800000 */
.L_x_79:
        /* <DEDUP_REMOVED lines=9> */
.L_x_82:
[----:B------:R-:W-:Y:S05]  /*36f0*/  BSYNC B1 ;  /* 0x0000000000017941 */ /* 0x000fea0003800000 */
.L_x_81:
        /* <DEDUP_REMOVED lines=9> */
.L_x_84:
[----:B------:R-:W-:Y:S05]  /*3790*/  BSYNC B1 ;  /* 0x0000000000017941 */ /* 0x000fea0003800000 */
.L_x_83:
        /* <DEDUP_REMOVED lines=9> */
.L_x_86:
[----:B------:R-:W-:Y:S05]  /*3830*/  BSYNC B1 ;  /* 0x0000000000017941 */ /* 0x000fea0003800000 */
.L_x_85:
        /* <DEDUP_REMOVED lines=9> */
.L_x_88:
[----:B------:R-:W-:Y:S05]  /*38d0*/  BSYNC B1 ;  /* 0x0000000000017941 */ /* 0x000fea0003800000 */
.L_x_87:
        /* <DEDUP_REMOVED lines=9> */
.L_x_90:
[----:B------:R-:W-:Y:S05]  /*3970*/  BSYNC B1 ;  /* 0x0000000000017941 */ /* 0x000fea0003800000 */
.L_x_89:
[----:B------:R-:W-:Y:S05]  /*3980*/  @!P1 BRA `(.L_x_91) ;  /* 0x0000000800a89947 */ /* 0x000fea0003800000 */
[----:B0----5:R-:W-:-:S05]  /*3990*/  HADD2.F32 R6, -RZ, R83.H0_H0 ;  /* 0x20000053ff067230 */ /* 0x021fca0000004100 */
[----:B------:R-:W-:-:S04]  /*39a0*/  FMUL R6, R6, R57 ;  /* 0x0000003906067220 */ /* 0x000fc80000400000 */
[----:B------:R-:W-:-:S05]  /*39b0*/  FFMA R6, R39, R56, R6 ;  /* 0x0000003827067223 */ /* 0x000fca0000000006 */
[----:B------:R-:W-:-:S05]  /*39c0*/  F2FP.F16.F32.PACK_AB R6, RZ, R6 ;  /* 0x00000006ff06723e */ /* 0x000fca00000000ff */
[----:B------:R0:W-:Y:S01]  /*39d0*/  STG.E.U16 desc[UR38][R4.64+0x32], R6 ;  /* 0x0000320604007986 */ /* 0x0001e2000c101526 */
[----:B------:R-:W-:Y:S05]  /*39e0*/  BRA `(.L_x_91) ;  /* 0x0000000800907947 */ /* 0x000fea0003800000 */
.L_x_30:
[----:B------:R-:W-:Y:S01]  /*39f0*/  ULDC.64 UR4, c[0x0][0x5c0] ;  /* 0x0001700000047ab9 */ /* 0x000fe20000000a00 */
[----:B------:R-:W-:Y:S01]  /*3a00*/  ISETP.GT.AND P5, PT, R3, 0x1, P3 ;  /* 0x000000010300780c */ /* 0x000fe20001fa4270 */
[-C--:B------:R-:W-:Y:S01]  /*3a10*/  FMUL R40, R40, R56.reuse ;  /* 0x0000003828287220 */ /* 0x080fe20000400000 */
[----:B------:R-:W-:Y:S01]  /*3a20*/  LEA R4, P1, R78, UR4, 0x1 ;  /* 0x000000044e047c11 */ /* 0x000fe2000f8208ff */
[-C--:B------:R-:W-:Y:S01]  /*3a30*/  FMUL R41, R41, R56.reuse ;  /* 0x0000003829297220 */ /* 0x080fe20000400000 */
[C---:B------:R-:W-:Y:S01]  /*3a40*/  IMAD.SHL.U32 R19, R58.reuse, 0x2, RZ ;  /* 0x000000023a137824 */ /* 0x040fe200078e00ff */
[----:B------:R-:W-:Y:S01]  /*3a50*/  SHF.L.U64.HI R15, R58, 0x1, R59 ;  /* 0x000000013a0f7819 */ /* 0x000fe2000001023b */
[-C--:B------:R-:W-:Y:S01]  /*3a60*/  FMUL R42, R42, R56.reuse ;  /* 0x000000382a2a7220 */ /* 0x080fe20000400000 */
[----:B------:R-:W-:Y:S01]  /*3a70*/  LEA.HI.X R5, R78, UR5, R81, 0x1, P1 ;  /* 0x000000054e057c11 */ /* 0x000fe200088f0c51 */
[-C--:B------:R-:W-:Y:S01]  /*3a80*/  FMUL R43, R43, R56.reuse ;  /* 0x000000382b2b7220 */ /* 0x080fe20000400000 */
[----:B------:R-:W-:Y:S01]  /*3a90*/  ISETP.GT.AND P1, PT, R74, 0x8, PT ;  /* 0x000000084a00780c */ /* 0x000fe20003f24270 */
[----:B------:R-:W-:Y:S01]  /*3aa0*/  FMUL R44, R44, R56 ;  /* 0x000000382c2c7220 */ /* 0x000fe20000400000 */
[----:B------:R-:W-:Y:S01]  /*3ab0*/  F2FP.F16.F32.PACK_AB R40, RZ, R40 ;  /* 0x00000028ff28723e */ /* 0x000fe200000000ff */
[-C--:B------:R-:W-:Y:S01]  /*3ac0*/  FMUL R45, R45, R56.reuse ;  /* 0x000000382d2d7220 */ /* 0x080fe20000400000 */
[----:B------:R-:W-:Y:S01]  /*3ad0*/  F2FP.F16.F32.PACK_AB R41, RZ, R41 ;  /* 0x00000029ff29723e */ /* 0x000fe200000000ff */
[----:B------:R-:W-:Y:S01]  /*3ae0*/  FMUL R46, R46, R56 ;  /* 0x000000382e2e7220 */ /* 0x000fe20000400000 */
[----:B------:R-:W-:Y:S01]  /*3af0*/  IADD3 R6, P4, R19, R4, RZ ;  /* 0x0000000413067210 */ /* 0x000fe20007f9e0ff */
[----:B------:R-:W-:Y:S01]  /*3b00*/  @P0 STG.E.U16 desc[UR38][R4.64], R40 ;  /* 0x0000002804000986 */ /* 0x000fe2000c101526 */
[----:B------:R-:W-:Y:S01]  /*3b10*/  ISETP.GT.AND P2, PT, R3, RZ, P1 ;  /* 0x000000ff0300720c */ /* 0x000fe20000f44270 */
[-C--:B------:R-:W-:Y:S01]  /*3b20*/  FMUL R47, R47, R56.reuse ;  /* 0x000000382f2f7220 */ /* 0x080fe20000400000 */
[----:B------:R-:W-:Y:S01]  /*3b30*/  ISETP.GT.AND P0, PT, R3, 0x1, P1 ;  /* 0x000000010300780c */ /* 0x000fe20000f04270 */
[----:B------:R-:W-:Y:S01]  /*3b40*/  @P5 STG.E.U16 desc[UR38][R4.64+0x2], R41 ;  /* 0x0000022904005986 */ /* 0x000fe2000c101526 */
[----:B------:R-:W-:Y:S01]  /*3b50*/  IMAD.X R7, R15, 0x1, R5, P4 ;  /* 0x000000010f077824 */ /* 0x000fe200020e0605 */
[C---:B------:R-:W-:Y:S01]  /*3b60*/  ISETP.GT.AND P4, PT, R3.reuse, 0x8, P3 ;  /* 0x000000080300780c */ /* 0x040fe20001f84270 */
[-C--:B------:R-:W-:Y:S01]  /*3b70*/  FMUL R48, R48, R56.reuse ;  /* 0x0000003830307220 */ /* 0x080fe20000400000 */
[----:B------:R-:W-:Y:S01]  /*3b80*/  ISETP.GT.AND P5, PT, R3, 0x9, P3 ;  /* 0x000000090300780c */ /* 0x000fe20001fa4270 */
[----:B------:R-:W-:Y:S01]  /*3b90*/  FMUL R49, R49, R56 ;  /* 0x0000003831317220 */ /* 0x000fe20000400000 */
[----:B------:R-:W-:Y:S01]  /*3ba0*/  F2FP.F16.F32.PACK_AB R42, RZ, R42 ;  /* 0x0000002aff2a723e */ /* 0x000fe200000000ff */
[-C--:B------:R-:W-:Y:S01]  /*3bb0*/  FMUL R50, R50, R56.reuse ;  /* 0x0000003832327220 */ /* 0x080fe20000400000 */
[----:B------:R-:W-:Y:S01]  /*3bc0*/  F2FP.F16.F32.PACK_AB R43, RZ, R43 ;  /* 0x0000002bff2b723e */ /* 0x000fe200000000ff */
[----:B------:R-:W-:Y:S01]  /*3bd0*/  FMUL R51, R51, R56 ;  /* 0x0000003833337220 */ /* 0x000fe20000400000 */
[----:B------:R-:W-:Y:S01]  /*3be0*/  F2FP.F16.F32.PACK_AB R44, RZ, R44 ;  /* 0x0000002cff2c723e */ /* 0x000fe200000000ff */
[----:B------:R-:W-:Y:S01]  /*3bf0*/  @P2 STG.E.U16 desc[UR38][R6.64], R42 ;  /* 0x0000002a06002986 */ /* 0x000fe2000c101526 */
[----:B------:R-:W-:Y:S01]  /*3c00*/  F2FP.F16.F32.PACK_AB R45, RZ, R45 ;  /* 0x0000002dff2d723e */ /* 0x000fe200000000ff */
[-C--:B------:R-:W-:Y:S01]  /*3c10*/  FMUL R53, R53, R56.reuse ;  /* 0x0000003835357220 */ /* 0x080fe20000400000 */
[C---:B------:R-:W-:Y:S01]  /*3c20*/  ISETP.GT.AND P2, PT, R3.reuse, 0x8, P1 ;  /* 0x000000080300780c */ /* 0x040fe20000f44270 */
[----:B------:R-:W-:Y:S01]  /*3c30*/  @P0 STG.E.U16 desc[UR38][R6.64+0x2], R43 ;  /* 0x0000022b06000986 */ /* 0x000fe2000c101526 */
[C---:B------:R-:W-:Y:S01]  /*3c40*/  ISETP.GT.AND P0, PT, R3.reuse, 0x9, P1 ;  /* 0x000000090300780c */ /* 0x040fe20000f04270 */
[----:B------:R-:W-:Y:S01]  /*3c50*/  FMUL R52, R52, R56 ;  /* 0x0000003834347220 */ /* 0x000fe20000400000 */
[----:B------:R-:W-:Y:S01]  /*3c60*/  F2FP.F16.F32.PACK_AB R46, RZ, R46 ;  /* 0x0000002eff2e723e */ /* 0x000fe200000000ff */
[----:B------:R-:W-:Y:S01]  /*3c70*/  @P4 STG.E.U16 desc[UR38][R4.64+0x10], R44 ;  /* 0x0000102c04004986 */ /* 0x000fe2000c101526 */
[C---:B------:R-:W-:Y:S01]  /*3c80*/  ISETP.GT.AND P4, PT, R3.reuse, 0x10, P3 ;  /* 0x000000100300780c */ /* 0x040fe20001f84270 */
[-C--:B------:R-:W-:Y:S01]  /*3c90*/  FMUL R54, R54, R56.reuse ;  /* 0x0000003836367220 */ /* 0x080fe20000400000 */
[----:B------:R-:W-:Y:S01]  /*3ca0*/  F2FP.F16.F32.PACK_AB R47, RZ, R47 ;  /* 0x0000002fff2f723e */ /* 0x000fe200000000ff */
[----:B------:R-:W-:Y:S01]  /*3cb0*/  @P5 STG.E.U16 desc[UR38][R4.64+0x12], R45 ;  /* 0x0000122d04005986 */ /* 0x000fe2000c101526 */
[----:B------:R-:W-:Y:S01]  /*3cc0*/  ISETP.GT.AND P5, PT, R3, 0x11, P3 ;  /* 0x000000110300780c */ /* 0x000fe20001fa4270 */
[----:B------:R-:W-:Y:S01]  /*3cd0*/  FMUL R55, R55, R56 ;  /* 0x0000003837377220 */ /* 0x000fe20000400000 */
[----:B------:R-:W-:Y:S01]  /*3ce0*/  F2FP.F16.F32.PACK_AB R48, RZ, R48 ;  /* 0x00000030ff30723e */ /* 0x000fe200000000ff */
[----:B------:R-:W-:Y:S01]  /*3cf0*/  @P2 STG.E.U16 desc[UR38][R6.64+0x10], R46 ;  /* 0x0000102e06002986 */ /* 0x000fe2000c101526 */
[----:B------:R-:W-:Y:S01]  /*3d00*/  F2FP.F16.F32.PACK_AB R49, RZ, R49 ;  /* 0x00000031ff31723e */ /* 0x000fe200000000ff */
[----:B------:R-:W-:Y:S01]  /*3d10*/  FMUL R24, R24, R56 ;  /* 0x0000003818187220 */ /* 0x000fe20000400000 */
[----:B------:R-:W-:Y:S01]  /*3d20*/  ISETP.GT.AND P2, PT, R3, 0x10, P1 ;  /* 0x000000100300780c */ /* 0x000fe20000f44270 */
[----:B------:R-:W-:Y:S01]  /*3d30*/  @P0 STG.E.U16 desc[UR38][R6.64+0x12], R47 ;  /* 0x0000122f06000986 */ /* 0x000fe2000c101526 */
[----:B------:R-:W-:Y:S01]  /*3d40*/  F2FP.F16.F32.PACK_AB R50, RZ, R50 ;  /* 0x00000032ff32723e */ /* 0x000fe200000000ff */
[----:B------:R-:W-:Y:S01]  /*3d50*/  IMAD R9, R13, 0xf0, RZ ;  /* 0x000000f00d097824 */ /* 0x000fe200078e02ff */
[----:B------:R-:W-:Y:S01]  /*3d60*/  F2FP.F16.F32.PACK_AB R51, RZ, R51 ;  /* 0x00000033ff33723e */ /* 0x000fe200000000ff */
[----:B------:R-:W-:Y:S01]  /*3d70*/  @P4 STG.E.U16 desc[UR38][R4.64+0x20], R48 ;  /* 0x0000203004004986 */ /* 0x000fe2000c101526 */
[C---:B------:R-:W-:Y:S01]  /*3d80*/  ISETP.GT.AND P4, PT, R3.reuse, 0x11, P1 ;  /* 0x000000110300780c */ /* 0x040fe20000f84270 */
[----:B------:R-:W-:Y:S01]  /*3d90*/  IMAD.WIDE.U32 R10, R12, 0xf0, R6 ;  /* 0x000000f00c0a7825 */ /* 0x000fe200078e0006 */
[----:B------:R-:W-:Y:S01]  /*3da0*/  F2FP.F16.F32.PACK_AB R53, RZ, R53 ;  /* 0x00000035ff35723e */ /* 0x000fe200000000ff */
[----:B------:R-:W-:Y:S01]  /*3db0*/  @P5 STG.E.U16 desc[UR38][R4.64+0x22], R49 ;  /* 0x0000223104005986 */ /* 0x000fe2000c101526 */
[----:B------:R-:W-:Y:S01]  /*3dc0*/  ISETP.GT.AND P5, PT, R3, 0x18, P3 ;  /* 0x000000180300780c */ /* 0x000fe20001fa4270 */
[-C--:B------:R-:W-:Y:S01]  /*3dd0*/  FMUL R25, R25, R56.reuse ;  /* 0x0000003819197220 */ /* 0x080fe20000400000 */
[----:B------:R-:W-:Y:S01]  /*3de0*/  ISETP.GT.AND P3, PT, R3, 0x19, P3 ;  /* 0x000000190300780c */ /* 0x000fe20001f64270 */
[----:B------:R-:W-:Y:S01]  /*3df0*/  @P2 STG.E.U16 desc[UR38][R6.64+0x20], R50 ;  /* 0x0000203206002986 */ /* 0x000fe2000c101526 */
[----:B------:R-:W-:Y:S01]  /*3e00*/  ISETP.GT.AND P2, PT, R74, 0x80, PT ;  /* 0x000000804a00780c */ /* 0x000fe20003f44270 */
[----:B------:R-:W-:Y:S01]  /*3e10*/  FMUL R26, R26, R56 ;  /* 0x000000381a1a7220 */ /* 0x000fe20000400000 */
[----:B------:R-:W-:Y:S01]  /*3e20*/  F2FP.F16.F32.PACK_AB R52, RZ, R52 ;  /* 0x00000034ff34723e */ /* 0x000fe200000000ff */
[----:B------:R-:W-:Y:S01]  /*3e30*/  FMUL R27, R27, R56 ;  /* 0x000000381b1b7220 */ /* 0x000fe20000400000 */
[----:B------:R-:W-:Y:S01]  /*3e40*/  F2FP.F16.F32.PACK_AB R54, RZ, R54 ;  /* 0x00000036ff36723e */ /* 0x000fe200000000ff */
[----:B------:R-:W-:Y:S01]  /*3e50*/  @P4 STG.E.U16 desc[UR38][R6.64+0x22], R51 ;  /* 0x0000223306004986 */ /* 0x000fe2000c101526 */
[C---:B------:R-:W-:Y:S01]  /*3e60*/  ISETP.GT.AND P4, PT, R3.reuse, 0x18, P1 ;  /* 0x000000180300780c */ /* 0x040fe20000f84270 */
[-C--:B------:R-:W-:Y:S01]  /*3e70*/  FMUL R28, R28, R56.reuse ;  /* 0x000000381c1c7220 */ /* 0x080fe20000400000 */
[C---:B------:R-:W-:Y:S01]  /*3e80*/  ISETP.GT.AND P1, PT, R3.reuse, 0x19, P1 ;  /* 0x000000190300780c */ /* 0x040fe20000f24270 */
[----:B------:R-:W-:Y:S01]  /*3e90*/  @P5 STG.E.U16 desc[UR38][R4.64+0x30], R52 ;  /* 0x0000303404005986 */ /* 0x000fe2000c101526 */
[----:B------:R-:W-:Y:S01]  /*3ea0*/  ISETP.GT.AND P5, PT, R3, 0x1, P2 ;  /* 0x000000010300780c */ /* 0x000fe200017a4270 */
[-C--:B------:R-:W-:Y:S01]  /*3eb0*/  FMUL R29, R29, R56.reuse ;  /* 0x000000381d1d7220 */ /* 0x080fe20000400000 */
[----:B------:R-:W-:Y:S01]  /*3ec0*/  F2FP.F16.F32.PACK_AB R55, RZ, R55 ;  /* 0x00000037ff37723e */ /* 0x000fe200000000ff */
[----:B------:R0:W-:Y:S01]  /*3ed0*/  @P3 STG.E.U16 desc[UR38][R4.64+0x32], R53 ;  /* 0x0000323504003986 */ /* 0x0001e2000c101526 */
[----:B------:R-:W-:Y:S01]  /*3ee0*/  ISETP.GT.AND P3, PT, R3, RZ, P2 ;  /* 0x000000ff0300720c */ /* 0x000fe20001764270 */
[----:B------:R-:W-:Y:S01]  /*3ef0*/  FMUL R30, R30, R56 ;  /* 0x000000381e1e7220 */ /* 0x000fe20000400000 */
[----:B------:R-:W-:Y:S01]  /*3f00*/  F2FP.F16.F32.PACK_AB R24, RZ, R24 ;  /* 0x00000018ff18723e */ /* 0x000fe200000000ff */
[-C--:B------:R-:W-:Y:S01]  /*3f10*/  FMUL R31, R31, R56.reuse ;  /* 0x000000381f1f7220 */ /* 0x080fe20000400000 */
[----:B------:R-:W-:Y:S01]  /*3f20*/  ISETP.GT.AND P0, PT, R74, 0x88, PT ;  /* 0x000000884a00780c */ /* 0x000fe20003f04270 */
[----:B------:R-:W-:Y:S01]  /*3f30*/  @P4 STG.E.U16 desc[UR38][R6.64+0x30], R54 ;  /* 0x0000303606004986 */ /* 0x000fe2000c101526 */
[----:B------:R-:W-:Y:S01]  /*3f40*/  F2FP.F16.F32.PACK_AB R25, RZ, R25 ;  /* 0x00000019ff19723e */ /* 0x000fe200000000ff */
[----:B------:R-:W-:Y:S01]  /*3f50*/  FMUL R32, R32, R56 ;  /* 0x0000003820207220 */ /* 0x000fe20000400000 */
[C---:B------:R-:W-:Y:S01]  /*3f60*/  ISETP.GT.AND P4, PT, R3.reuse, 0x8, P2 ;  /* 0x000000080300780c */ /* 0x040fe20001784270 */
[----:B------:R1:W-:Y:S01]  /*3f70*/  @P1 STG.E.U16 desc[UR38][R6.64+0x32], R55 ;  /* 0x0000323706001986 */ /* 0x0003e2000c101526 */
[----:B------:R-:W-:Y:S01]  /*3f80*/  ISETP.GT.AND P1, PT, R3, RZ, P0 ;  /* 0x000000ff0300720c */ /* 0x000fe20000724270 */
[----:B0-----:R-:W-:Y:S01]  /*3f90*/  IMAD.IADD R5, R11, 0x1, R9 ;  /* 0x000000010b057824 */ /* 0x001fe200078e0209 */
[----:B------:R-:W-:Y:S01]  /*3fa0*/  F2FP.F16.F32.PACK_AB R26, RZ, R26 ;  /* 0x0000001aff1a723e */ /* 0x000fe200000000ff */
[--C-:B------:R-:W-:Y:S01]  /*3fb0*/  @P3 IMAD.MOV.U32 R4, RZ, RZ, R10.reuse ;  /* 0x000000ffff043224 */ /* 0x100fe200078e000a */
[----:B------:R-:W-:Y:S01]  /*3fc0*/  F2FP.F16.F32.PACK_AB R27, RZ, R27 ;  /* 0x0000001bff1b723e */ /* 0x000fe200000000ff */
[----:B------:R-:W-:Y:S01]  /*3fd0*/  FMUL R33, R33, R56 ;  /* 0x0000003821217220 */ /* 0x000fe20000400000 */
[----:B------:R-:W-:Y:S01]  /*3fe0*/  F2FP.F16.F32.PACK_AB R28, RZ, R28 ;  /* 0x0000001cff1c723e */ /* 0x000fe200000000ff */
[-C--:B------:R-:W-:Y:S01]  /*3ff0*/  FMUL R34, R34, R56.reuse ;  /* 0x0000003822227220 */ /* 0x080fe20000400000 */
[----:B------:R0:W-:Y:S01]  /*4000*/  @P3 STG.E.U16 desc[UR38][R4.64], R24 ;  /* 0x0000001804003986 */ /* 0x0001e2000c101526 */
[----:B------:R-:W-:Y:S01]  /*4010*/  ISETP.GT.AND P3, PT, R3, 0x1, P0 ;  /* 0x000000010300780c */ /* 0x000fe20000764270 */
[----:B------:R-:W-:Y:S01]  /*4020*/  FMUL R35, R35, R56 ;  /* 0x0000003823237220 */ /* 0x000fe20000400000 */
[----:B-1----:R-:W-:Y:S01]  /*4030*/  IMAD.IADD R7, R9, 0x1, R11 ;  /* 0x0000000109077824 */ /* 0x002fe200078e020b */
[----:B------:R-:W-:Y:S01]  /*4040*/  F2FP.F16.F32.PACK_AB R29, RZ, R29 ;  /* 0x0000001dff1d723e */ /* 0x000fe200000000ff */
[--C-:B------:R-:W-:Y:S01]  /*4050*/  @P4 IMAD.MOV.U32 R6, RZ, RZ, R10.reuse ;  /* 0x000000ffff064224 */ /* 0x100fe200078e000a */
[----:B------:R-:W-:Y:S01]  /*4060*/  F2FP.F16.F32.PACK_AB R30, RZ, R30 ;  /* 0x0000001eff1e723e */ /* 0x000fe200000000ff */
[-C--:B------:R-:W-:Y:S01]  /*4070*/  FMUL R36, R36, R56.reuse ;  /* 0x0000003824247220 */ /* 0x080fe20000400000 */
[----:B------:R-:W-:Y:S01]  /*4080*/  F2FP.F16.F32.PACK_AB R31, RZ, R31 ;  /* 0x0000001fff1f723e */ /* 0x000fe200000000ff */
[----:B------:R-:W-:Y:S01]  /*4090*/  FMUL R37, R37, R56 ;  /* 0x0000003825257220 */ /* 0x000fe20000400000 */
[----:B------:R-:W-:Y:S01]  /*40a0*/  F2FP.F16.F32.PACK_AB R32, RZ, R32 ;  /* 0x00000020ff20723e */ /* 0x000fe200000000ff */
[-C--:B------:R-:W-:Y:S01]  /*40b0*/  FMUL R38, R38, R56.reuse ;  /* 0x0000003826267220 */ /* 0x080fe20000400000 */
[----:B0-----:R-:W-:Y:S01]  /*40c0*/  @P5 IMAD.MOV.U32 R4, RZ, RZ, R10 ;  /* 0x000000ffff045224 */ /* 0x001fe200078e000a */
[----:B------:R-:W-:Y:S01]  /*40d0*/  F2FP.F16.F32.PACK_AB R33, RZ, R33 ;  /* 0x00000021ff21723e */ /* 0x000fe200000000ff */
[----:B------:R-:W-:Y:S01]  /*40e0*/  FMUL R39, R39, R56 ;  /* 0x0000003827277220 */ /* 0x000fe20000400000 */
[----:B------:R-:W-:-:S02]  /*40f0*/  F2FP.F16.F32.PACK_AB R34, RZ, R34 ;  /* 0x00000022ff22723e */ /* 0x000fc400000000ff */
[----:B------:R0:W-:Y:S01]  /*4100*/  @P5 STG.E.U16 desc[UR38][R4.64+0x2], R25 ;  /* 0x0000021904005986 */ /* 0x0001e2000c101526 */
[----:B------:R-:W-:Y:S02]  /*4110*/  F2FP.F16.F32.PACK_AB R35, RZ, R35 ;  /* 0x00000023ff23723e */ /* 0x000fe400000000ff */
[----:B------:R-:W-:Y:S02]  /*4120*/  F2FP.F16.F32.PACK_AB R36, RZ, R36 ;  /* 0x00000024ff24723e */ /* 0x000fe400000000ff */
[----:B------:R-:W-:Y:S02]  /*4130*/  F2FP.F16.F32.PACK_AB R37, RZ, R37 ;  /* 0x00000025ff25723e */ /* 0x000fe400000000ff */
[----:B------:R-:W-:Y:S02]  /*4140*/  F2FP.F16.F32.PACK_AB R38, RZ, R38 ;  /* 0x00000026ff26723e */ /* 0x000fe400000000ff */
[----:B------:R-:W-:Y:S02]  /*4150*/  F2FP.F16.F32.PACK_AB R39, RZ, R39 ;  /* 0x00000027ff27723e */ /* 0x000fe400000000ff */
[----:B0-----:R-:W-:-:S05]  /*4160*/  IADD3 R4, P5, R19, R10, RZ ;  /* 0x0000000a13047210 */ /* 0x001fca0007fbe0ff */
[----:B------:R-:W-:Y:S01]  /*4170*/  IMAD.X R5, R15, 0x1, R5, P5 ;  /* 0x000000010f057824 */ /* 0x000fe200028e0605 */
[----:B------:R-:W-:-:S04]  /*4180*/  ISETP.GT.AND P5, PT, R3, 0x9, P0 ;  /* 0x000000090300780c */ /* 0x000fc800007a4270 */
[----:B------:R-:W-:Y:S01]  /*4190*/  @P1 STG.E.U16 desc[UR38][R4.64], R26 ;  /* 0x0000001a04001986 */ /* 0x000fe2000c101526 */
[----:B------:R-:W-:-:S03]  /*41a0*/  ISETP.GT.AND P1, PT, R3, 0x9, P2 ;  /* 0x000000090300780c */ /* 0x000fc60001724270 */
[----:B------:R0:W-:Y:S01]  /*41b0*/  @P3 STG.E.U16 desc[UR38][R4.64+0x2], R27 ;  /* 0x0000021b04003986 */ /* 0x0001e2000c101526 */
[----:B------:R-:W-:-:S03]  /*41c0*/  ISETP.GT.AND P3, PT, R3, 0x8, P0 ;  /* 0x000000080300780c */ /* 0x000fc60000764270 */
[----:B------:R-:W-:Y:S01]  /*41d0*/  @P4 STG.E.U16 desc[UR38][R6.64+0x10], R28 ;  /* 0x0000101c06004986 */ /* 0x000fe2000c101526 */
[----:B------:R-:W-:-:S05]  /*41e0*/  IADD3 R8, P4, R19, R10, RZ ;  /* 0x0000000a13087210 */ /* 0x000fca0007f9e0ff */
[----:B------:R-:W-:Y:S01]  /*41f0*/  IMAD.X R9, R7, 0x1, R15, P4 ;  /* 0x0000000107097824 */ /* 0x000fe200020e060f */
[----:B------:R-:W-:Y:S01]  /*4200*/  ISETP.GT.AND P4, PT, R3, 0x10, P2 ;  /* 0x000000100300780c */ /* 0x000fe20001784270 */
[----:B0-----:R-:W-:Y:S02]  /*4210*/  @P1 IMAD.MOV.U32 R4, RZ, RZ, R10 ;  /* 0x000000ffff041224 */ /* 0x001fe400078e000a */
[----:B------:R-:W-:-:S05]  /*4220*/  @P1 IMAD.MOV.U32 R5, RZ, RZ, R7 ;  /* 0x000000ffff051224 */ /* 0x000fca00078e0007 */
[----:B------:R0:W-:Y:S01]  /*4230*/  @P1 STG.E.U16 desc[UR38][R4.64+0x12], R29 ;  /* 0x0000121d04001986 */ /* 0x0001e2000c101526 */
[----:B------:R-:W-:-:S03]  /*4240*/  ISETP.GT.AND P1, PT, R3, 0x18, P2 ;  /* 0x000000180300780c */ /* 0x000fc60001724270 */
[----:B------:R-:W-:Y:S01]  /*4250*/  @P3 STG.E.U16 desc[UR38][R8.64+0x10], R30 ;  /* 0x0000101e08003986 */ /* 0x000fe2000c101526 */
[C---:B------:R-:W-:Y:S02]  /*4260*/  ISETP.GT.AND P3, PT, R3.reuse, 0x11, P2 ;  /* 0x000000110300780c */ /* 0x040fe40001764270 */
[----:B------:R-:W-:Y:S01]  /*4270*/  ISETP.GT.AND P2, PT, R3, 0x19, P2 ;  /* 0x000000190300780c */ /* 0x000fe20001744270 */
[----:B0-----:R-:W-:Y:S02]  /*4280*/  @P5 IMAD.MOV.U32 R4, RZ, RZ, R8 ;  /* 0x000000ffff045224 */ /* 0x001fe400078e0008 */
[----:B------:R-:W-:-:S04]  /*4290*/  @P5 IMAD.MOV.U32 R5, RZ, RZ, R9 ;  /* 0x000000ffff055224 */ /* 0x000fc800078e0009 */
[----:B------:R-:W-:Y:S01]  /*42a0*/  @P1 IMAD.MOV.U32 R6, RZ, RZ, R10 ;  /* 0x000000ffff061224 */ /* 0x000fe200078e000a */
[----:B------:R0:W-:Y:S01]  /*42b0*/  @P5 STG.E.U16 desc[UR38][R4.64+0x12], R31 ;  /* 0x0000121f04005986 */ /* 0x0001e2000c101526 */
[----:B------:R-:W-:-:S04]  /*42c0*/  ISETP.GT.AND P5, PT, R3, 0x10, P0 ;  /* 0x000000100300780c */ /* 0x000fc800007a4270 */
[--C-:B------:R-:W-:Y:S02]  /*42d0*/  @P2 IMAD.MOV.U32 R11, RZ, RZ, R7.reuse ;  /* 0x000000ffff0b2224 */ /* 0x100fe400078e0007 */
[----:B0-----:R-:W-:Y:S02]  /*42e0*/  @P4 IMAD.MOV.U32 R4, RZ, RZ, R10 ;  /* 0x000000ffff044224 */ /* 0x001fe400078e000a */
[----:B------:R-:W-:-:S05]  /*42f0*/  @P4 IMAD.MOV.U32 R5, RZ, RZ, R7 ;  /* 0x000000ffff054224 */ /* 0x000fca00078e0007 */
[----:B------:R0:W-:Y:S01]  /*4300*/  @P4 STG.E.U16 desc[UR38][R4.64+0x20], R32 ;  /* 0x0000202004004986 */ /* 0x0001e2000c101526 */
[----:B------:R-:W-:Y:S01]  /*4310*/  ISETP.GT.AND P4, PT, R3, 0x11, P0 ;  /* 0x000000110300780c */ /* 0x000fe20000784270 */
[----:B0-----:R-:W-:Y:S02]  /*4320*/  @P3 IMAD.MOV.U32 R4, RZ, RZ, R10 ;  /* 0x000000ffff043224 */ /* 0x001fe400078e000a */
[----:B------:R-:W-:-:S05]  /*4330*/  @P3 IMAD.MOV.U32 R5, RZ, RZ, R7 ;  /* 0x000000ffff053224 */ /* 0x000fca00078e0007 */
[----:B------:R0:W-:Y:S01]  /*4340*/  @P3 STG.E.U16 desc[UR38][R4.64+0x22], R33 ;  /* 0x0000222104003986 */ /* 0x0001e2000c101526 */
[C---:B------:R-:W-:Y:S02]  /*4350*/  ISETP.GT.AND P3, PT, R3.reuse, 0x18, P0 ;  /* 0x000000180300780c */ /* 0x040fe40000764270 */
[----:B------:R-:W-:Y:S01]  /*4360*/  ISETP.GT.AND P0, PT, R3, 0x19, P0 ;  /* 0x000000190300780c */ /* 0x000fe20000704270 */
[----:B0-----:R-:W-:Y:S02]  /*4370*/  @P5 IMAD.MOV.U32 R4, RZ, RZ, R8 ;  /* 0x000000ffff045224 */ /* 0x001fe400078e0008 */
[----:B------:R-:W-:-:S05]  /*4380*/  @P5 IMAD.MOV.U32 R5, RZ, RZ, R9 ;  /* 0x000000ffff055224 */ /* 0x000fca00078e0009 */
[----:B------:R0:W-:Y:S02]  /*4390*/  @P5 STG.E.U16 desc[UR38][R4.64+0x20], R34 ;  /* 0x0000202204005986 */ /* 0x0001e4000c101526 */
[----:B0-----:R-:W-:Y:S02]  /*43a0*/  @P4 IMAD.MOV.U32 R4, RZ, RZ, R8 ;  /* 0x000000ffff044224 */ /* 0x001fe400078e0008 */
[----:B------:R-:W-:-:S05]  /*43b0*/  @P4 IMAD.MOV.U32 R5, RZ, RZ, R9 ;  /* 0x000000ffff054224 */ /* 0x000fca00078e0009 */
[----:B------:R0:W-:Y:S04]  /*43c0*/  @P4 STG.E.U16 desc[UR38][R4.64+0x22], R35 ;  /* 0x0000222304004986 */ /* 0x0001e8000c101526 */
[----:B------:R1:W-:Y:S04]  /*43d0*/  @P1 STG.E.U16 desc[UR38][R6.64+0x30], R36 ;  /* 0x0000302406001986 */ /* 0x0003e8000c101526 */
[----:B------:R1:W-:Y:S01]  /*43e0*/  @P2 STG.E.U16 desc[UR38][R10.64+0x32], R37 ;  /* 0x000032250a002986 */ /* 0x0003e2000c101526 */
[----:B0-----:R-:W-:Y:S02]  /*43f0*/  @P3 IMAD.MOV.U32 R4, RZ, RZ, R8 ;  /* 0x000000ffff043224 */ /* 0x001fe400078e0008 */
[----:B------:R-:W-:-:S05]  /*4400*/  @P3 IMAD.MOV.U32 R5, RZ, RZ, R9 ;  /* 0x000000ffff053224 */ /* 0x000fca00078e0009 */
[----:B------:R1:W-:Y:S04]  /*4410*/  @P3 STG.E.U16 desc[UR38][R4.64+0x30], R38 ;  /* 0x0000302604003986 */ /* 0x0003e8000c101526 */
[----:B------:R1:W-:Y:S02]  /*4420*/  @P0 STG.E.U16 desc[UR38][R8.64+0x32], R39 ;  /* 0x0000322708000986 */ /* 0x0003e4000c101526 */
.L_x_91:
[----:B------:R-:W-:Y:S05]  /*4430*/  BSYNC B0 ;  /* 0x0000000000007941 */ /* 0x000fea0003800000 */
.L_x_29:
[----:B------:R-:W-:Y:S01]  /*4440*/  IADD3 R16, P0, R16, UR36, RZ ;  /* 0x0000002410107c10 */ /* 0x000fe2000ff1e0ff */
[----:B------:R-:W-:Y:S01]  /*4450*/  ULDC.64 UR4, c[0x0][0x650] ;  /* 0x0001940000047ab9 */ /* 0x000fe20000000a00 */
[----:B------:R-:W-:Y:S01]  /*4460*/  PRMT R3, RZ, 0x7610, R3 ;  /* 0x00007610ff037816 */ /* 0x000fe20000000003 */
[----:B------:R-:W-:Y:S01]  /*4470*/  IMAD.MOV.U32 R68, RZ, RZ, -0x1 ;  /* 0xffffffffff447424 */ /* 0x000fe200078e00ff */
[----:B------:R-:W-:Y:S01]  /*4480*/  IADD3.X R17, R17, UR42, RZ, P0, !PT ;  /* 0x0000002a11117c10 */ /* 0x000fe200087fe4ff */
[----:B------:R-:W-:Y:S01]  /*4490*/  IMAD.MOV.U32 R19, RZ, RZ, -0x1 ;  /* 0xffffffffff137424 */ /* 0x000fe200078e00ff */
[----:B------:R-:W-:-:S04]  /*44a0*/  ISETP.GE.U32.AND P0, PT, R16, UR4, PT ;  /* 0x0000000410007c0c */ /* 0x000fc8000bf06070 */
[----:B------:R-:W-:-:S13]  /*44b0*/  ISETP.GE.U32.AND.EX P0, PT, R17, UR5, PT, P0 ;  /* 0x0000000511007c0c */ /* 0x000fda000bf06100 */
[----:B------:R-:W-:Y:S05]  /*44c0*/  @P0 BRA `(.L_x_92) ;  /* 0x0000000400500947 */ /* 0x000fea0003800000 */
[----:B-1----:R-:W1:Y:S01]  /*44d0*/  LDC.64 R10, c[0x0][0x628] ;  /* 0x00018a00ff0a7b82 */ /* 0x002e620000000a00 */
[----:B------:R-:W1:Y:S01]  /*44e0*/  S2R R12, SR_CTAID.X ;  /* 0x00000000000c7919 */ /* 0x000e620000002500 */
[----:B------:R-:W-:Y:S02]  /*44f0*/  IMAD.MOV.U32 R8, RZ, RZ, R16 ;  /* 0x000000ffff087224 */ /* 0x000fe400078e0010 */
[----:B0-----:R-:W-:Y:S01]  /*4500*/  IMAD.MOV.U32 R9, RZ, RZ, R17 ;  /* 0x000000ffff097224 */ /* 0x001fe200078e0011 */
[----:B------:R-:W0:Y:S03]  /*4510*/  S2R R20, SR_CTAID.Y ;  /* 0x0000000000147919 */ /* 0x000e260000002600 */
[----:B------:R-:W0:Y:S08]  /*4520*/  LDC R0, c[0x0][0x630] ;  /* 0x00018c00ff007b82 */ /* 0x000e300000000800 */
[----:B------:R-:W0:Y:S01]  /*4530*/  LDC.64 R14, c[0x0][0x620] ;  /* 0x00018800ff0e7b82 */ /* 0x000e220000000a00 */
[----:B-1----:R-:W-:-:S04]  /*4540*/  ISETP.NE.U32.AND P0, PT, R10, RZ, PT ;  /* 0x000000ff0a00720c */ /* 0x002fc80003f05070 */
[----:B------:R-:W-:-:S13]  /*4550*/  ISETP.NE.AND.EX P0, PT, R11, RZ, PT, P0 ;  /* 0x000000ff0b00720c */ /* 0x000fda0003f05300 */
[----:B0-----:R-:W-:Y:S05]  /*4560*/  @!P0 BRA `(.L_x_93) ;  /* 0x0000000000288947 */ /* 0x001fea0003800000 */
        /* <DEDUP_REMOVED lines=10> */
.L_x_93:
[-CC-:B------:R-:W-:Y:S01]  /*4610*/  SHF.R.U64 R19, R8, R0.reuse, R9.reuse ;  /* 0x0000000008137219 */ /* 0x180fe20000001209 */
[----:B------:R-:W0:Y:S01]  /*4620*/  LDC.64 R26, c[0x0][0x640] ;  /* 0x00019000ff1a7b82 */ /* 0x000e220000000a00 */
[----:B------:R-:W-:Y:S01]  /*4630*/  SHF.R.U32.HI R0, RZ, R0, R9 ;  /* 0x00000000ff007219 */ /* 0x000fe20000011609 */
[----:B------:R-:W-:Y:S01]  /*4640*/  ULDC UR4, c[0x0][0x150] ;  /* 0x0000540000047ab9 */ /* 0x000fe20000000800 */
[----:B------:R-:W-:Y:S02]  /*4650*/  IADD3 R3, P0, RZ, -R19, RZ ;  /* 0x80000013ff037210 */ /* 0x000fe40007f1e0ff */
[----:B------:R-:W-:-:S03]  /*4660*/  I2FP.F32.U32 R7, R12 ;  /* 0x0000000c00077245 */ /* 0x000fc60000201000 */
[----:B------:R-:W1:Y:S01]  /*4670*/  LDC R6, c[0x0][0x618] ;  /* 0x00018600ff067b82 */ /* 0x000e620000000800 */
[----:B------:R-:W-:Y:S02]  /*4680*/  IMAD.X R5, RZ, RZ, ~R0, P0 ;  /* 0x000000ffff057224 */ /* 0x000fe400000e0e00 */
[----:B------:R-:W-:Y:S01]  /*4690*/  FMUL R7, R7, UR4 ;  /* 0x0000000407077c20 */ /* 0x000fe20008400000 */
[----:B------:R-:W-:Y:S01]  /*46a0*/  ULDC UR4, c[0x0][0x154] ;  /* 0x0000550000047ab9 */ /* 0x000fe20000000800 */
[-C--:B------:R-:W-:Y:S02]  /*46b0*/  IMAD R0, R5, R14.reuse, RZ ;  /* 0x0000000e05007224 */ /* 0x080fe400078e02ff */
[C---:B------:R-:W-:Y:S01]  /*46c0*/  IMAD.WIDE.U32 R4, R3.reuse, R14, R16 ;  /* 0x0000000e03047225 */ /* 0x040fe200078e0010 */
[----:B------:R-:W2:Y:S01]  /*46d0*/  LDC R8, c[0x0][0x608] ;  /* 0x00018200ff087b82 */ /* 0x000ea20000000800 */
[----:B------:R-:W3:Y:S02]  /*46e0*/  F2I.U32.TRUNC.NTZ R7, R7 ;  /* 0x0000000700077305 */ /* 0x000ee4000020f000 */
[----:B------:R-:W-:Y:S01]  /*46f0*/  IMAD R3, R3, R15, R0 ;  /* 0x0000000f03037224 */ /* 0x000fe200078e0200 */
[----:B------:R-:W-:-:S03]  /*4700*/  I2FP.F32.U32 R0, R20 ;  /* 0x0000001400007245 */ /* 0x000fc60000201000 */
[----:B------:R-:W-:Y:S01]  /*4710*/  IMAD.IADD R3, R5, 0x1, R3 ;  /* 0x0000000105037824 */ /* 0x000fe200078e0203 */
[----:B------:R-:W4:Y:S01]  /*4720*/  LDC R11, c[0x0][0x658] ;  /* 0x00019600ff0b7b82 */ /* 0x000f220000000800 */
[----:B0-----:R-:W-:-:S04]  /*4730*/  ISETP.NE.U32.AND P0, PT, R26, RZ, PT ;  /* 0x000000ff1a00720c */ /* 0x001fc80003f05070 */
[----:B------:R-:W-:-:S03]  /*4740*/  ISETP.NE.AND.EX P0, PT, R27, RZ, PT, P0 ;  /* 0x000000ff1b00720c */ /* 0x000fc60003f05300 */
[----:B------:R-:W0:Y:S01]  /*4750*/  LDC R9, c[0x0][0x144] ;  /* 0x00005100ff097b82 */ /* 0x000e220000000800 */
[-C--:B-1----:R-:W-:Y:S01]  /*4760*/  SHF.R.U64 R10, R4, R6.reuse, R3 ;  /* 0x00000006040a7219 */ /* 0x082fe20000001203 */
[----:B---3--:R-:W-:Y:S01]  /*4770*/  IMAD.MOV R7, RZ, RZ, -R7 ;  /* 0x000000ffff077224 */ /* 0x008fe200078e0a07 */
[----:B------:R-:W-:Y:S01]  /*4780*/  SHF.R.U32.HI R3, RZ, R6, R3 ;  /* 0x00000006ff037219 */ /* 0x000fe20000011603 */
[----:B------:R-:W-:-:S04]  /*4790*/  FMUL R6, R0, UR4 ;  /* 0x0000000400067c20 */ /* 0x000fc80008400000 */
[----:B------:R-:W1:Y:S01]  /*47a0*/  LDC R21, c[0x0][0x148] ;  /* 0x00005200ff157b82 */ /* 0x000e620000000800 */
[----:B------:R3:W0:Y:S01]  /*47b0*/  F2I.U32.TRUNC.NTZ R14, R6 ;  /* 0x00000006000e7305 */ /* 0x000622000020f000 */
[-CC-:B--2---:R-:W-:Y:S02]  /*47c0*/  SHF.R.U64 R13, R10, R8.reuse, R3.reuse ;  /* 0x000000080a0d7219 */ /* 0x184fe40000001203 */
[----:B------:R-:W-:-:S04]  /*47d0*/  SHF.R.U32.HI R0, RZ, R8, R3 ;  /* 0x00000008ff007219 */ /* 0x000fc80000011603 */
[----:B------:R-:W2:Y:S01]  /*47e0*/  LDC R24, c[0x0][0x600] ;  /* 0x00018000ff187b82 */ /* 0x000ea20000000800 */
[-CC-:B----4-:R-:W-:Y:S02]  /*47f0*/  SHF.R.U64 R15, R13, R11.reuse, R0.reuse ;  /* 0x0000000b0d0f7219 */ /* 0x190fe40000001200 */
[----:B------:R-:W-:-:S03]  /*4800*/  SHF.R.U32.HI R5, RZ, R11, R0 ;  /* 0x0000000bff057219 */ /* 0x000fc60000011600 */
[----:B------:R-:W-:Y:S02]  /*4810*/  IMAD.MOV.U32 R4, RZ, RZ, R15 ;  /* 0x000000ffff047224 */ /* 0x000fe400078e000f */
[----:B------:R-:W4:Y:S01]  /*4820*/  LDC R28, c[0x0][0x648] ;  /* 0x00019200ff1c7b82 */ /* 0x000f220000000800 */
[----:B0-----:R-:W-:-:S07]  /*4830*/  IMAD R25, R9, R7, R12 ;  /* 0x0000000709197224 */ /* 0x001fce00078e020c */
[----:B------:R-:W0:Y:S08]  /*4840*/  LDC R29, c[0x0][0x638] ;  /* 0x00018e00ff1d7b82 */ /* 0x000e300000000800 */
[----:B------:R-:W0:Y:S01]  /*4850*/  LDC R30, c[0x0][0x610] ;  /* 0x00018400ff1e7b82 */ /* 0x000e220000000800 */
[----:B-123--:R-:W-:Y:S05]  /*4860*/  @!P0 BRA `(.L_x_94) ;  /* 0x0000000000288947 */ /* 0x00efea0003800000 */
        /* <DEDUP_REMOVED lines=10> */
.L_x_94:
[----:B------:R-:W-:Y:S01]  /*4910*/  ISETP.NE.AND P0, PT, R2, 0x1, PT ;  /* 0x000000010200780c */ /* 0x000fe20003f05270 */
[----:B------:R-:W-:Y:S01]  /*4920*/  IMAD.MOV R14, RZ, RZ, -R14 ;  /* 0x000000ffff0e7224 */ /* 0x000fe200078e0a0e */
[----:B----4-:R-:W-:Y:S01]  /*4930*/  SHF.R.U64 R0, R4, R28, R5 ;  /* 0x0000001c04007219 */ /* 0x010fe20000001205 */
[----:B------:R-:W-:Y:S01]  /*4940*/  VIADD R5, R24, 0xffffffff ;  /* 0xffffffff18057836 */ /* 0x000fe20000000000 */
[----:B------:R-:W-:-:S03]  /*4950*/  LOP3.LUT R3, R13, R64, RZ, 0xc0, !PT ;  /* 0x000000400d037212 */ /* 0x000fc600078ec0ff */
[----:B------:R-:W-:Y:S01]  /*4960*/  IMAD.MOV R4, RZ, RZ, -R0 ;  /* 0x000000ffff047224 */ /* 0x000fe200078e0a00 */
[----:B------:R-:W-:Y:S01]  /*4970*/  LOP3.LUT R10, R10, R5, RZ, 0xc0, !PT ;  /* 0x000000050a0a7212 */ /* 0x000fe200078ec0ff */
[----:B------:R-:W-:Y:S02]  /*4980*/  IMAD R0, R60, R0, R3 ;  /* 0x000000003c007224 */ /* 0x000fe400078e0203 */
[----:B0-----:R-:W-:Y:S02]  /*4990*/  IMAD R3, R4, R29, R15 ;  /* 0x0000001d04037224 */ /* 0x001fe400078e020f */
[----:B------:R-:W-:Y:S02]  /*49a0*/  @P0 IMAD R25, R21, R14, R20 ;  /* 0x0000000e15190224 */ /* 0x000fe400078e0214 */
[----:B------:R-:W-:Y:S02]  /*49b0*/  IMAD R5, R3, R24, R10 ;  /* 0x0000001803057224 */ /* 0x000fe400078e020a */
[----:B------:R-:W-:-:S02]  /*49c0*/  IMAD R0, R0, R30, R25 ;  /* 0x0000001e00007224 */ /* 0x000fc400078e0219 */
[----:B------:R-:W-:-:S03]  /*49d0*/  IMAD.MOV.U32 R4, RZ, RZ, 0x1 ;  /* 0x00000001ff047424 */ /* 0x000fc600078e00ff */
[----:B------:R-:W-:Y:S02]  /*49e0*/  SEL R68, R5, R0, !P0 ;  /* 0x0000000005447207 */ /* 0x000fe40004000000 */
[----:B------:R-:W-:Y:S02]  /*49f0*/  PRMT R3, R4, 0x7610, R3 ;  /* 0x0000761004037816 */ /* 0x000fe40000000003 */
[----:B------:R-:W-:-:S07]  /*4a00*/  SEL R0, R0, R5, !P0 ;  /* 0x0000000500007207 */ /* 0x000fce0004000000 */
.L_x_92:
[----:B------:R-:W-:Y:S01]  /*4a10*/  UIADD3 UR41, UR43, UR41, URZ ;  /* 0x000000292b297290 */ /* 0x000fe2000fffe03f */
[----:B------:R-:W-:Y:S01]  /*4a20*/  LOP3.LUT P0, RZ, R3, 0xff, RZ, 0xc0, !PT ;  /* 0x000000ff03ff7812 */ /* 0x000fe2000780c0ff */
[----:B------:R-:W-:Y:S02]  /*4a30*/  IMAD.MOV.U32 R69, RZ, RZ, R0 ;  /* 0x000000ffff457224 */ /* 0x000fe400078e0000 */
[----:B------:R-:W-:Y:S02]  /*4a40*/  USHF.R.U32.HI UR4, URZ, 0x4, UR41 ;  /* 0x000000043f047899 */ /* 0x000fe40008011629 */
[----:B------:R-:W-:Y:S02]  /*4a50*/  UISETP.GT.U32.AND UP1, UPT, UR41, 0xf, UPT ;  /* 0x0000000f2900788c */ /* 0x000fe4000bf24070 */
[----:B------:R-:W-:Y:S02]  /*4a60*/  ULOP3.LUT UR4, UR4, 0x1, URZ, 0xc0, !UPT ;  /* 0x0000000104047892 */ /* 0x000fe4000f8ec03f */
[----:B------:R-:W-:-:S02]  /*4a70*/  UISETP.LT.U32.AND UP1, UPT, UR43, 0x10, UP1 ;  /* 0x000000102b00788c */ /* 0x000fc40008f21070 */
[----:B------:R-:W-:Y:S02]  /*4a80*/  UISETP.NE.U32.AND UP0, UPT, UR4, 0x1, UPT ;  /* 0x000000010400788c */ /* 0x000fe4000bf05070 */
[----:B------:R-:W-:Y:S02]  /*4a90*/  USEL UR5, URZ, 0x1, !UP1 ;  /* 0x000000013f057887 */ /* 0x000fe4000c800000 */
[----:B------:R-:W-:Y:S02]  /*4aa0*/  UISETP.GT.U32.AND UP0, UPT, UR43, 0xf, !UP0 ;  /* 0x0000000f2b00788c */ /* 0x000fe4000c704070 */
[----:B------:R-:W-:Y:S02]  /*4ab0*/  ULOP3.LUT UR41, UR41, 0xf, URZ, 0xc0, !UPT ;  /* 0x0000000f29297892 */ /* 0x000fe4000f8ec03f */
[----:B------:R-:W-:-:S04]  /*4ac0*/  USEL UR4, URZ, 0x1, !UP0 ;  /* 0x000000013f047887 */ /* 0x000fc8000c000000 */
[----:B------:R-:W-:Y:S01]  /*4ad0*/  ULOP3.LUT UR40, UR4, UR40, UR5, 0x96, !UPT ;  /* 0x0000002804287292 */ /* 0x000fe2000f8e9605 */
[----:B------:R-:W-:Y:S11]  /*4ae0*/  @P0 BRA `(.L_x_95) ;  /* 0xffffffc8002c0947 */ /* 0x000ff6000383ffff */
[----:B------:R-:W-:Y:S05]  /*4af0*/  EXIT ;  /* 0x000000000000794d */ /* 0x000fea0003800000 */
.L_x_4:
        /* <DEDUP_REMOVED lines=26> */
.L_x_97:
[--C-:B------:R-:W-:Y:S01]  /*4ca0*/  SHF.R.U64 R14, R12, R20, R13.reuse ;  /* 0x000000140c0e7219 */ /* 0x100fe2000000120d */
[----:B------:R-:W0:Y:S01]  /*4cb0*/  LDC R24, c[0x0][0x618] ;  /* 0x00018600ff187b82 */ /* 0x000e220000000800 */
[----:B------:R-:W-:Y:S01]  /*4cc0*/  I2FP.F32.U32 R8, R6 ;  /* 0x0000000600087245 */ /* 0x000fe20000201000 */
[----:B------:R-:W-:Y:S01]  /*4cd0*/  ULDC UR4, c[0x0][0x150] ;  /* 0x0000540000047ab9 */ /* 0x000fe20000000800 */
[----:B------:R-:W-:Y:S02]  /*4ce0*/  SHF.R.U32.HI R7, RZ, R20, R13 ;  /* 0x00000014ff077219 */ /* 0x000fe4000001160d */
[----:B------:R-:W-:Y:S01]  /*4cf0*/  IADD3 R11, P0, RZ, -R14, RZ ;  /* 0x8000000eff0b7210 */ /* 0x000fe20007f1e0ff */
[----:B------:R-:W-:Y:S01]  /*4d00*/  FMUL R13, R8, UR4 ;  /* 0x00000004080d7c20 */ /* 0x000fe20008400000 */
[----:B------:R-:W-:Y:S01]  /*4d10*/  ULDC UR4, c[0x0][0x154] ;  /* 0x0000550000047ab9 */ /* 0x000fe20000000800 */
[----:B------:R-:W1:Y:S02]  /*4d20*/  LDC.64 R26, c[0x0][0x640] ;  /* 0x00019000ff1a7b82 */ /* 0x000e640000000a00 */
[----:B------:R-:W-:-:S02]  /*4d30*/  IMAD.X R7, RZ, RZ, ~R7, P0 ;  /* 0x000000ffff077224 */ /* 0x000fc400000e0e07 */
[----:B------:R-:W2:Y:S01]  /*4d40*/  F2I.U32.TRUNC.NTZ R13, R13 ;  /* 0x0000000d000d7305 */ /* 0x000ea2000020f000 */
[----:B------:R-:W-:-:S03]  /*4d50*/  IMAD.WIDE.U32 R8, R11, R22, R16 ;  /* 0x000000160b087225 */ /* 0x000fc600078e0010 */
[----:B------:R-:W3:Y:S01]  /*4d60*/  LDC R15, c[0x0][0x144] ;  /* 0x00005100ff0f7b82 */ /* 0x000ee20000000800 */
[----:B------:R-:W-:-:S04]  /*4d70*/  IMAD R10, R7, R22, RZ ;  /* 0x00000016070a7224 */ /* 0x000fc800078e02ff */
[----:B------:R-:W-:Y:S02]  /*4d80*/  IMAD R7, R11, R23, R10 ;  /* 0x000000170b077224 */ /* 0x000fe400078e020a */
[----:B------:R-:W-:Y:S01]  /*4d90*/  IMAD.MOV.U32 R10, RZ, RZ, -0x1 ;  /* 0xffffffffff0a7424 */ /* 0x000fe200078e00ff */
[----:B------:R-:W4:Y:S01]  /*4da0*/  LDC R20, c[0x0][0x608] ;  /* 0x00018200ff147b82 */ /* 0x000f220000000800 */
[----:B------:R-:W-:Y:S01]  /*4db0*/  IMAD.IADD R7, R9, 0x1, R7 ;  /* 0x0000000109077824 */ /* 0x000fe200078e0207 */
[----:B------:R-:W-:-:S04]  /*4dc0*/  I2FP.F32.U32 R9, R3 ;  /* 0x0000000300097245 */ /* 0x000fc80000201000 */
[-C--:B0-----:R-:W-:Y:S01]  /*4dd0*/  SHF.R.U64 R12, R8, R24.reuse, R7 ;  /* 0x00000018080c7219 */ /* 0x081fe20000001207 */
[----:B--2---:R-:W-:Y:S01]  /*4de0*/  IMAD.MOV R8, RZ, RZ, -R13 ;  /* 0x000000ffff087224 */ /* 0x004fe200078e0a0d */
[----:B------:R-:W0:Y:S01]  /*4df0*/  LDC R11, c[0x0][0x658] ;  /* 0x00019600ff0b7b82 */ /* 0x000e220000000800 */
[----:B-1----:R-:W-:Y:S01]  /*4e00*/  ISETP.NE.U32.AND P0, PT, R26, RZ, PT ;  /* 0x000000ff1a00720c */ /* 0x002fe20003f05070 */
[----:B------:R-:W-:Y:S01]  /*4e10*/  FMUL R9, R9, UR4 ;  /* 0x0000000409097c20 */ /* 0x000fe20008400000 */
[----:B------:R-:W-:Y:S02]  /*4e20*/  SHF.R.U32.HI R7, RZ, R24, R7 ;  /* 0x00000018ff077219 */ /* 0x000fe40000011607 */
[----:B------:R-:W-:-:S03]  /*4e30*/  ISETP.NE.AND.EX P0, PT, R27, RZ, PT, P0 ;  /* 0x000000ff1b00720c */ /* 0x000fc60003f05300 */
[----:B------:R-:W1:Y:S01]  /*4e40*/  LDC R22, c[0x0][0x148] ;  /* 0x00005200ff167b82 */ /* 0x000e620000000800 */
[----:B---3--:R-:W-:Y:S02]  /*4e50*/  IMAD R23, R15, R8, R6 ;  /* 0x000000080f177224 */ /* 0x008fe400078e0206 */
[----:B------:R-:W-:-:S05]  /*4e60*/  IMAD.MOV.U32 R8, RZ, RZ, 0x1 ;  /* 0x00000001ff087424 */ /* 0x000fca00078e00ff */
[----:B------:R-:W2:Y:S01]  /*4e70*/  LDC R21, c[0x0][0x600] ;  /* 0x00018000ff157b82 */ /* 0x000ea20000000800 */
[-CC-:B----4-:R-:W-:Y:S02]  /*4e80*/  SHF.R.U64 R15, R12, R20.reuse, R7.reuse ;  /* 0x000000140c0f7219 */ /* 0x190fe40000001207 */
[----:B------:R-:W-:Y:S02]  /*4e90*/  SHF.R.U32.HI R6, RZ, R20, R7 ;  /* 0x00000014ff067219 */ /* 0x000fe40000011607 */
[----:B------:R3:W4:Y:S03]  /*4ea0*/  F2I.U32.TRUNC.NTZ R20, R9 ;  /* 0x0000000900147305 */ /* 0x000726000020f000 */
[----:B------:R-:W1:Y:S01]  /*4eb0*/  LDC R25, c[0x0][0x648] ;  /* 0x00019200ff197b82 */ /* 0x000e620000000800 */
[-C--:B0-----:R-:W-:Y:S02]  /*4ec0*/  SHF.R.U64 R19, R15, R11.reuse, R6 ;  /* 0x0000000b0f137219 */ /* 0x081fe40000001206 */
[----:B------:R-:W-:-:S02]  /*4ed0*/  SHF.L.U32 R10, R10, R11, RZ ;  /* 0x0000000b0a0a7219 */ /* 0x000fc400000006ff */
[-C--:B------:R-:W-:Y:S01]  /*4ee0*/  SHF.R.U32.HI R7, RZ, R11.reuse, R6 ;  /* 0x0000000bff077219 */ /* 0x080fe20000011606 */
[----:B------:R-:W-:Y:S01]  /*4ef0*/  IMAD.MOV.U32 R6, RZ, RZ, R19 ;  /* 0x000000ffff067224 */ /* 0x000fe200078e0013 */
[----:B------:R-:W-:Y:S01]  /*4f00*/  SHF.L.U32 R24, R8, R11, RZ ;  /* 0x0000000b08187219 */ /* 0x000fe200000006ff */
[----:B------:R-:W0:Y:S01]  /*4f10*/  LDC R28, c[0x0][0x638] ;  /* 0x00018e00ff1c7b82 */ /* 0x000e220000000800 */
[----:B------:R-:W-:-:S07]  /*4f20*/  LOP3.LUT R30, RZ, R10, RZ, 0x33, !PT ;  /* 0x0000000aff1e7212 */ /* 0x000fce00078e33ff */
[----:B------:R-:W0:Y:S01]  /*4f30*/  LDC R29, c[0x0][0x610] ;  /* 0x00018400ff1d7b82 */ /* 0x000e220000000800 */
[----:B---34-:R-:W-:Y:S05]  /*4f40*/  @!P0 BRA `(.L_x_98) ;  /* 0x0000000000288947 */ /* 0x018fea0003800000 */
[----:B------:R-:W3:Y:S02]  /*4f50*/  LDC R6, c[0x0][0x64c] ;  /* 0x00019300ff067b82 */ /* 0x000ee40000000800 */
[----:B---3--:R-:W-:-:S05]  /*4f60*/  IADD3 R11, P0, R19, R6, RZ ;  /* 0x00000006130b7210 */ /* 0x008fca0007f1e0ff */
        /* <DEDUP_REMOVED lines=8> */
.L_x_98:
[----:B------:R-:W-:Y:S01]  /*4ff0*/  ISETP.NE.AND P0, PT, R2, 0x1, PT ;  /* 0x000000010200780c */ /* 0x000fe20003f05270 */
[----:B--2---:R-:W-:Y:S01]  /*5000*/  VIADD R9, R21, 0xffffffff ;  /* 0xffffffff15097836 */ /* 0x004fe20000000000 */
[----:B-1----:R-:W-:Y:S01]  /*5010*/  SHF.R.U64 R7, R6, R25, R7 ;  /* 0x0000001906077219 */ /* 0x002fe20000001207 */
[----:B------:R-:W-:Y:S01]  /*5020*/  IMAD.MOV R20, RZ, RZ, -R20 ;  /* 0x000000ffff147224 */ /* 0x000fe200078e0a14 */
[----:B------:R-:W-:Y:S02]  /*5030*/  LOP3.LUT R6, R15, R30, RZ, 0xc0, !PT ;  /* 0x0000001e0f067212 */ /* 0x000fe400078ec0ff */
[----:B------:R-:W-:Y:S01]  /*5040*/  LOP3.LUT R12, R12, R9, RZ, 0xc0, !PT ;  /* 0x000000090c0c7212 */ /* 0x000fe200078ec0ff */
[----:B------:R-:W-:Y:S02]  /*5050*/  IMAD.MOV R8, RZ, RZ, -R7 ;  /* 0x000000ffff087224 */ /* 0x000fe400078e0a07 */
[----:B------:R-:W-:Y:S02]  /*5060*/  IMAD R6, R24, R7, R6 ;  /* 0x0000000718067224 */ /* 0x000fe400078e0206 */
[----:B------:R-:W-:-:S02]  /*5070*/  IMAD.MOV.U32 R9, RZ, RZ, 0x1 ;  /* 0x00000001ff097424 */ /* 0x000fc400078e00ff */
[----:B------:R-:W-:Y:S02]  /*5080*/  @P0 IMAD R23, R22, R20, R3 ;  /* 0x0000001416170224 */ /* 0x000fe400078e0203 */
[----:B0-----:R-:W-:Y:S02]  /*5090*/  IMAD R3, R8, R28, R19 ;  /* 0x0000001c08037224 */ /* 0x001fe400078e0213 */
[----:B------:R-:W-:Y:S02]  /*50a0*/  IMAD R13, R6, R29, R23 ;  /* 0x0000001d060d7224 */ /* 0x000fe400078e0217 */
[----:B------:R-:W-:Y:S02]  /*50b0*/  IMAD R6, R3, R21, R12 ;  /* 0x0000001503067224 */ /* 0x000fe400078e020c */
[----:B------:R-:W-:-:S03]  /*50c0*/  IMAD.MOV.U32 R8, RZ, RZ, R14 ;  /* 0x000000ffff087224 */ /* 0x000fc600078e000e */
[----:B------:R-:W-:Y:S02]  /*50d0*/  SEL R20, R6, R13, !P0 ;  /* 0x0000000d06147207 */ /* 0x000fe40004000000 */
[----:B------:R-:W-:-:S07]  /*50e0*/  SEL R13, R13, R6, !P0 ;  /* 0x000000060d0d7207 */ /* 0x000fce0004000000 */
.L_x_96:
[----:B------:R-:W-:-:S08]  /*50f0*/  NOP ;  /* 0x0000000000007918 */ /* 0x000fd00000000000 */
[----:B------:R-:W0:-:S00]  /*5100*/  USETMAXREG.DEALLOC.CTAPOOL 0x28 ;  /* 0x00000028000079c8 */ /* 0x000e0000080e0500 */
[----:B0-----:R-:W-:-:S13]  /*5110*/  ISETP.NE.AND P0, PT, R0, RZ, PT ;  /* 0x000000ff0000720c */ /* 0x001fda0003f05270 */
[----:B------:R-:W-:Y:S05]  /*5120*/  @P0 EXIT ;  /* 0x000000000000094d */ /* 0x000fea0003800000 */
[----:B------:R-:W-:Y:S01]  /*5130*/  LOP3.LUT P0, RZ, R9, 0xff, RZ, 0xc0, !PT ;  /* 0x000000ff09ff7812 */ /* 0x000fe2000780c0ff */
[----:B------:R-:W-:Y:S02]  /*5140*/  IMAD.MOV.U32 R0, RZ, RZ, 0x1 ;  /* 0x00000001ff007424 */ /* 0x000fe400078e00ff */
[----:B------:R-:W-:-:S10]  /*5150*/  IMAD.MOV.U32 R3, RZ, RZ, RZ ;  /* 0x000000ffff037224 */ /* 0x000fd400078e00ff */
[----:B------:R-:W-:Y:S05]  /*5160*/  @!P0 BRA `(.L_x_99) ;  /* 0x0000000c001c8947 */ /* 0x000fea0003800000 */
[----:B------:R-:W0:Y:S01]  /*5170*/  LDC R0, c[0x0][0x28c] ;  /* 0x0000a300ff007b82 */ /* 0x000e220000000800 */
[----:B------:R-:W-:Y:S01]  /*5180*/  LOP3.LUT P0, RZ, R4, 0x1f, RZ, 0xc0, !PT ;  /* 0x0000001f04ff7812 */ /* 0x000fe2000780c0ff */
[----:B------:R-:W-:Y:S01]  /*5190*/  ULDC UR5, c[0x0][0x658] ;  /* 0x0001960000057ab9 */ /* 0x000fe20000000800 */
[----:B------:R-:W-:Y:S01]  /*51a0*/  UMOV UR6, 0xffffffff ;  /* 0xffffffff00067882 */ /* 0x000fe20000000000 */
[----:B------:R-:W-:Y:S01]  /*51b0*/  BSSY B0, `(.L_x_99) ;  /* 0x00000c2000007945 */ /* 0x000fe20003800000 */
[----:B------:R-:W-:Y:S01]  /*51c0*/  USHF.L.U32 UR6, UR6, UR5, URZ ;  /* 0x0000000506067299 */ /* 0x000fe2000800063f */
[C---:B------:R-:W-:Y:S01]  /*51d0*/  ISETP.NE.AND P2, PT, R5.reuse, RZ, PT ;  /* 0x000000ff0500720c */ /* 0x040fe20003f45270 */
[----:B------:R-:W-:Y:S01]  /*51e0*/  IMAD.MOV.U32 R11, RZ, RZ, 0x1 ;  /* 0x00000001ff0b7424 */ /* 0x000fe200078e00ff */
[----:B------:R-:W-:Y:S01]  /*51f0*/  ISETP.NE.OR P0, PT, R5, RZ, !P0 ;  /* 0x000000ff0500720c */ /* 0x000fe20004705670 */
[----:B------:R-:W-:Y:S01]  /*5200*/  ULDC UR4, c[0x0][0x600] ;  /* 0x0001800000047ab9 */ /* 0x000fe20000000800 */
[----:B------:R-:W-:Y:S01]  /*5210*/  LOP3.LUT R19, R18, 0x2, RZ, 0xfc, !PT ;  /* 0x0000000212137812 */ /* 0x000fe200078efcff */
[----:B------:R-:W-:Y:S01]  /*5220*/  UMOV UR7, 0x1 ;  /* 0x0000000100077882 */ /* 0x000fe20000000000 */
[----:B------:R-:W-:-:S02]  /*5230*/  UIADD3 UR15, UR4, -0x1, URZ ;  /* 0xffffffff040f7890 */ /* 0x000fc4000fffe03f */
[----:B------:R-:W-:Y:S02]  /*5240*/  USHF.L.U32 UR17, UR7, UR5, URZ ;  /* 0x0000000507117299 */ /* 0x000fe4000800063f */
[----:B------:R-:W-:Y:S01]  /*5250*/  ULOP3.LUT UR16, URZ, UR6, URZ, 0x33, !UPT ;  /* 0x000000063f107292 */ /* 0x000fe2000f8e333f */
[----:B------:R-:W-:Y:S01]  /*5260*/  ULDC.64 UR20, c[0x0][0x198] ;  /* 0x0000660000147ab9 */ /* 0x000fe20000000a00 */
[----:B0-----:R-:W-:-:S05]  /*5270*/  VIADD R0, R0, 0x1f ;  /* 0x0000001f00007836 */ /* 0x001fca0000000000 */
[----:B------:R-:W-:-:S04]  /*5280*/  SHF.R.S32.HI R3, RZ, 0x1f, R0 ;  /* 0x0000001fff037819 */ /* 0x000fc80000011400 */
[----:B------:R-:W-:Y:S01]  /*5290*/  LEA.HI R3, R3, R0, RZ, 0x5 ;  /* 0x0000000003037211 */ /* 0x000fe200078f28ff */
[----:B------:R-:W-:-:S03]  /*52a0*/  IMAD.MOV.U32 R0, RZ, RZ, 0x1 ;  /* 0x00000001ff007424 */ /* 0x000fc600078e00ff */
[----:B------:R-:W-:Y:S01]  /*52b0*/  SHF.R.S32.HI R12, RZ, 0x5, R3 ;  /* 0x00000005ff0c7819 */ /* 0x000fe20000011403 */
[----:B------:R-:W-:-:S04]  /*52c0*/  IMAD.MOV.U32 R3, RZ, RZ, RZ ;  /* 0x000000ffff037224 */ /* 0x000fc800078e00ff */
[----:B------:R-:W-:-:S07]  /*52d0*/  VIADD R10, R12, 0x1 ;  /* 0x000000010c0a7836 */ /* 0x000fce0000000000 */
.L_x_111:
[----:B------:R-:W-:-:S03]  /*52e0*/  UMOV UR4, 0xffffffff ;  /* 0xffffffff00047882 */ /* 0x000fc60000000000 */
[----:B------:R-:W-:Y:S05]  /*52f0*/  BRA.DIV UR4, `(.L_x_100) ;  /* 0x0000001604547947 */ /* 0x000fea000b800000 */
[----:B------:R-:W-:-:S13]  /*5300*/  ELECT P6, URZ, PT ;  /* 0x00000000003f782f */ /* 0x000fda00038c0000 */
.L_x_134:
[----:B------:R-:W0:Y:S01]  /*5310*/  LDC R4, c[0x0][0x28c] ;  /* 0x0000a300ff047b82 */ /* 0x000e220000000800 */
[----:B------:R-:W-:Y:S01]  /*5320*/  BSSY B1, `(.L_x_101) ;  /* 0x0000037000017945 */ /* 0x000fe20003800000 */
[----:B0-----:R-:W-:-:S13]  /*5330*/  ISETP.LT.OR P6, PT, R4, 0x1, !P6 ;  /* 0x000000010400780c */ /* 0x001fda00077c1670 */
[----:B------:R-:W-:Y:S05]  /*5340*/  @P6 BRA `(.L_x_102) ;  /* 0x0000000000d06947 */ /* 0x000fea0003800000 */
[----:B------:R-:W-:Y:S02]  /*5350*/  IMAD.SHL.U32 R20, R20, 0x20, RZ ;  /* 0x0000002014147824 */ /* 0x000fe400078e00ff */
[----:B------:R-:W-:Y:S02]  /*5360*/  IMAD R13, R13, 0xc0, RZ ;  /* 0x000000c00d0d7824 */ /* 0x000fe400078e02ff */
[----:B------:R-:W-:Y:S02]  /*5370*/  IMAD.MOV.U32 R21, RZ, RZ, RZ ;  /* 0x000000ffff157224 */ /* 0x000fe400078e00ff */
[----:B------:R-:W-:Y:S02]  /*5380*/  IMAD.MOV.U32 R4, RZ, RZ, R10 ;  /* 0x000000ffff047224 */ /* 0x000fe400078e000a */
[----:B------:R-:W-:Y:S02]  /*5390*/  IMAD.MOV.U32 R5, RZ, RZ, R0 ;  /* 0x000000ffff057224 */ /* 0x000fe400078e0000 */
[----:B------:R-:W-:-:S07]  /*53a0*/  IMAD.MOV.U32 R6, RZ, RZ, R3 ;  /* 0x000000ffff067224 */ /* 0x000fce00078e0003 */
.L_x_106:
[----:B------:R-:W0:Y:S01]  /*53b0*/  S2R R14, SR_CgaCtaId ;  /* 0x00000000000e7919 */ /* 0x000e220000008800 */
[----:B------:R-:W-:Y:S01]  /*53c0*/  MOV R7, 0x400 ;  /* 0x0000040000077802 */ /* 0x000fe20000000f00 */
[----:B------:R-:W1:Y:S03]  /*53d0*/  @!P2 LDC R9, c[0x0][0x500] ;  /* 0x00014000ff09ab82 */ /* 0x000e660000000800 */
[----:B0-----:R-:W-:Y:S02]  /*53e0*/  LEA R15, R14, R7, 0x18 ;  /* 0x000000070e0f7211 */ /* 0x001fe400078ec0ff */
[----:B------:R-:W-:-:S03]  /*53f0*/  SHF.L.U32 R7, R5, 0x1f, RZ ;  /* 0x0000001f05077819 */ /* 0x000fc600000006ff */
[----:B------:R-:W-:-:S04]  /*5400*/  IMAD R14, R6, 0x8, R15 ;  /* 0x00000008060e7824 */ /* 0x000fc800078e020f */
[----:B------:R-:W0:Y:S02]  /*5410*/  SYNCS.PHASECHK.TRANS64.TRYWAIT P1, [R14+URZ+0x80], R7 ;  /* 0x000080070e0075a7 */ /* 0x000e24000802017f */
[----:B01----:R-:W-:Y:S05]  /*5420*/  @!P1 BRA `(.L_x_103) ;  /* 0x0000001400289947 */ /* 0x003fea0003800000 */
.L_x_135:
[----:B0-----:R-:W-:Y:S01]  /*5430*/  PRMT R7, R19, 0x9910, RZ ;  /* 0x0000991013077816 */ /* 0x001fe200000000ff */
[----:B------:R0:W-:Y:S03]  /*5440*/  @!P2 SYNCS.ARRIVE.TRANS64 RZ, [R14+URZ], R9 ;  /* 0x000000090effa9a7 */ /* 0x0001e6000800003f */
[----:B------:R-:W-:-:S13]  /*5450*/  ISETP.NE.AND P1, PT, R7, 0x2, PT ;  /* 0x000000020700780c */ /* 0x000fda0003f25270 */
[----:B0-----:R-:W-:Y:S05]  /*5460*/  @P1 BRA `(.L_x_104) ;  /* 0x0000000000041947 */ /* 0x001fea0003800000 */
[----:B------:R-:W-:Y:S01]  /*5470*/  BPT.TRAP 0x1 ;  /* 0x000000040000795c */ /* 0x000fe20000300000 */
.L_x_104:
[----:B------:R-:W-:Y:S05]  /*5480*/  @P0 BRA `(.L_x_105) ;  /* 0x0000000000040947 */ /* 0x000fea0003800000 */
[----:B------:R-:W-:Y:S01]  /*5490*/  BPT.TRAP 0x1 ;  /* 0x000000040000795c */ /* 0x000fe20000300000 */
.L_x_105:
[--C-:B------:R-:W-:Y:S01]  /*54a0*/  IMAD R7, R6, 0x3000, R15.reuse ;  /* 0x0000300006077824 */ /* 0x100fe200078e020f */
[----:B------:R-:W-:Y:S01]  /*54b0*/  R2UR UR9, R14 ;  /* 0x000000000e0972ca */ /* 0x000fe200000e0000 */
[----:B------:R-:W-:Y:S01]  /*54c0*/  IMAD R15, R6, 0x800, R15 ;  /* 0x00000800060f7824 */ /* 0x000fe200078e020f */
[----:B------:R-:W-:Y:S01]  /*54d0*/  UIADD3 UR4, UP0, UR20, 0xf0, URZ ;  /* 0x000000f014047890 */ /* 0x000fe2000ff1e03f */
[----:B------:R-:W-:Y:S01]  /*54e0*/  VIADD R4, R4, 0xffffffff ;  /* 0xffffffff04047836 */ /* 0x000fe20000000000 */
[----:B------:R-:W-:Y:S01]  /*54f0*/  R2UR UR5, R7 ;  /* 0x00000000070572ca */ /* 0x000fe200000e0000 */
[----:B------:R-:W-:Y:S01]  /*5500*/  UIADD3 UR22, UP1, UR20, 0x1f0, URZ ;  /* 0x000001f014167890 */ /* 0x000fe2000ff3e03f */
[----:B------:R-:W-:Y:S01]  /*5510*/  R2UR UR8, R15 ;  /* 0x000000000f0872ca */ /* 0x000fe200000e0000 */
[----:B------:R-:W-:Y:S01]  /*5520*/  VIADD R6, R6, 0x1 ;  /* 0x0000000106067836 */ /* 0x000fe20000000000 */
[----:B------:R-:W-:Y:S01]  /*5530*/  R2UR UR11, R13 ;  /* 0x000000000d0b72ca */ /* 0x000fe200000e0000 */
[----:B------:R-:W-:Y:S01]  /*5540*/  UIADD3.X UR23, URZ, UR21, URZ, UP1, !UPT ;  /* 0x000000153f177290 */ /* 0x000fe20008ffe43f */
[C---:B------:R-:W-:Y:S01]  /*5550*/  R2UR UR10, R21.reuse ;  /* 0x00000000150a72ca */ /* 0x040fe200000e0000 */
[----:B------:R-:W-:Y:S01]  /*5560*/  UMOV UR6, 0x0 ;  /* 0x0000000000067882 */ /* 0x000fe20000000000 */
[----:B------:R-:W-:Y:S01]  /*5570*/  R2UR UR12, R8 ;  /* 0x00000000080c72ca */ /* 0x000fe200000e0000 */
[----:B------:R-:W-:Y:S01]  /*5580*/  UMOV UR7, 0x10000000 ;  /* 0x1000000000077882 */ /* 0x000fe20000000000 */
[----:B------:R-:W-:Y:S01]  /*5590*/  R2UR UR18, R20 ;  /* 0x00000000141272ca */ /* 0x000fe200000e0000 */
[----:B------:R-:W-:Y:S01]  /*55a0*/  VIADD R21, R21, 0x20 ;  /* 0x0000002015157836 */ /* 0x000fe20000000000 */
[----:B------:R-:W-:Y:S01]  /*55b0*/  ISETP.GT.AND P3, PT, R4, 0x1, PT ;  /* 0x000000010400780c */ /* 0x000fe20003f64270 */
[----:B------:R-:W-:Y:S01]  /*55c0*/  UIADD3 UR13, UR5, 0x200, URZ ;  /* 0x00000200050d7890 */ /* 0x000fe2000fffe03f */
[----:B------:R-:W-:Y:S01]  /*55d0*/  ISETP.NE.AND P1, PT, R6, 0x10, PT ;  /* 0x000000100600780c */ /* 0x000fe20003f25270 */
[----:B------:R-:W-:-:S02]  /*55e0*/  UIADD3.X UR5, URZ, UR21, URZ, UP0, !UPT ;  /* 0x000000153f057290 */ /* 0x000fc400087fe43f */
[----:B------:R-:W-:Y:S01]  /*55f0*/  UIADD3 UR14, UR8, 0x30200, URZ ;  /* 0x00030200080e7890 */ /* 0x000fe2000fffe03f */
[----:B------:R-:W-:Y:S02]  /*5600*/  SEL R14, RZ, 0x1, P1 ;  /* 0x00000001ff0e7807 */ /* 0x000fe40000800000 */
[----:B------:R-:W-:Y:S01]  /*5610*/  UMOV UR8, UR13 ;  /* 0x0000000d00087c82 */ /* 0x000fe20008000000 */
[----:B------:R-:W-:Y:S02]  /*5620*/  SEL R6, R6, RZ, P1 ;  /* 0x000000ff06067207 */ /* 0x000fe40000800000 */
[----:B------:R-:W-:Y:S01]  /*5630*/  LOP3.LUT R5, R5, R14, RZ, 0x3c, !PT ;  /* 0x0000000e05057212 */ /* 0x000fe200078e3cff */
[----:B------:R0:W-:Y:S02]  /*5640*/  UTMALDG.3D [UR8], [UR4], desc[UR6] ;  /* 0x00000608040075b4 */ /* 0x0001e40008011000 */
[----:B0-----:R-:W-:Y:S01]  /*5650*/  UMOV UR8, UR14 ;  /* 0x0000000e00087c82 */ /* 0x001fe20008000000 */
[----:B------:R-:W-:-:S02]  /*5660*/  UMOV UR11, UR18 ;  /* 0x00000012000b7c82 */ /* 0x000fc40008000000 */
[----:B------:R0:W-:Y:S02]  /*5670*/  UTMALDG.3D [UR8], [UR22], desc[UR6] ;  /* 0x00000608160075b4 */ /* 0x0001e40008011000 */
[----:B0-----:R-:W-:Y:S05]  /*5680*/  @P3 BRA `(.L_x_106) ;  /* 0xfffffffc00483947 */ /* 0x001fea000383ffff */
.L_x_102:
[----:B------:R-:W-:Y:S05]  /*5690*/  BSYNC B1 ;  /* 0x0000000000017941 */ /* 0x000fea0003800000 */
.L_x_101:
[----:B------:R-:W-:Y:S01]  /*56a0*/  LOP3.LUT P3, RZ, R11, 0xff, RZ, 0xc0, !PT ;  /* 0x000000ff0bff7812 */ /* 0x000fe2000786c0ff */
[----:B------:R-:W-:Y:S01]  /*56b0*/  IMAD.IADD R3, R12, 0x1, R3 ;  /* 0x000000010c037824 */ /* 0x000fe200078e0203 */
[----:B------:R-:W-:Y:S01]  /*56c0*/  IADD3 R16, P4, R16, UR36, RZ ;  /* 0x0000002410107c10 */ /* 0x000fe2000ff9e0ff */
[----:B------:R-:W-:Y:S01]  /*56d0*/  ULDC.64 UR4, c[0x0][0x650] ;  /* 0x0001940000047ab9 */ /* 0x000fe20000000a00 */
[----:B------:R-:W-:Y:S01]  /*56e0*/  BSSY B1, `(.L_x_107) ;  /* 0x000006c000017945 */ /* 0x000fe20003800000 */
[----:B------:R-:W-:Y:S01]  /*56f0*/  IMAD.MOV.U32 R13, RZ, RZ, -0x1 ;  /* 0xffffffffff0d7424 */ /* 0x000fe200078e00ff */
[----:B------:R-:W-:Y:S01]  /*5700*/  ISETP.GT.U32.AND P1, PT, R3, 0xf, PT ;  /* 0x0000000f0300780c */ /* 0x000fe20003f24070 */
[----:B------:R-:W-:Y:S01]  /*5710*/  IMAD.MOV.U32 R20, RZ, RZ, -0x1 ;  /* 0xffffffffff147424 */ /* 0x000fe200078e00ff */
[----:B------:R-:W-:Y:S01]  /*5720*/  SHF.R.U32.HI R4, RZ, 0x4, R3 ;  /* 0x00000004ff047819 */ /* 0x000fe20000011603 */
[----:B------:R-:W-:Y:S01]  /*5730*/  IMAD.MOV.U32 R8, RZ, RZ, -0x1 ;  /* 0xffffffffff087424 */ /* 0x000fe200078e00ff */
[----:B------:R-:W-:-:S02]  /*5740*/  ISETP.LT.U32.AND P1, PT, R12, 0x10, P1 ;  /* 0x000000100c00780c */ /* 0x000fc40000f21070 */
[----:B------:R-:W-:Y:S01]  /*5750*/  IADD3.X R17, R17, UR42, RZ, P4, !PT ;  /* 0x0000002a11117c10 */ /* 0x000fe2000a7fe4ff */
[----:B------:R-:W0:Y:S01]  /*5760*/  @P3 S2R R6, SR_CgaCtaId ;  /* 0x0000000000063919 */ /* 0x000e220000008800 */
[----:B------:R-:W-:Y:S02]  /*5770*/  @P3 MOV R5, 0x400 ;  /* 0x0000040000053802 */ /* 0x000fe40000000f00 */
[----:B------:R-:W-:Y:S02]  /*5780*/  ISETP.GE.U32.AND P4, PT, R16, UR4, PT ;  /* 0x0000000410007c0c */ /* 0x000fe4000bf86070 */
[----:B------:R-:W-:Y:S02]  /*5790*/  LOP3.LUT R4, R4, 0x1, RZ, 0xc0, !PT ;  /* 0x0000000104047812 */ /* 0x000fe400078ec0ff */
[----:B------:R-:W-:Y:S02]  /*57a0*/  LOP3.LUT R3, R3, 0xf, RZ, 0xc0, !PT ;  /* 0x0000000f03037812 */ /* 0x000fe400078ec0ff */
[----:B------:R-:W-:-:S02]  /*57b0*/  PRMT R11, RZ, 0x7610, R11 ;  /* 0x00007610ff0b7816 */ /* 0x000fc4000000000b */
[----:B0-----:R-:W-:-:S04]  /*57c0*/  @P3 LEA R5, R6, R5, 0x18 ;  /* 0x0000000506053211 */ /* 0x001fc800078ec0ff */
[----:B------:R0:W-:Y:S01]  /*57d0*/  @P3 SYNCS.ARRIVE.TRANS64.A1T0 RZ, [R5+URZ+0x118], RZ ;  /* 0x000118ff05ff39a7 */ /* 0x0001e2000810003f */
[----:B------:R-:W-:-:S04]  /*57e0*/  ISETP.NE.U32.AND P3, PT, R4, 0x1, PT ;  /* 0x000000010400780c */ /* 0x000fc80003f65070 */
[----:B------:R-:W-:Y:S02]  /*57f0*/  ISETP.GT.U32.AND P3, PT, R12, 0xf, !P3 ;  /* 0x0000000f0c00780c */ /* 0x000fe40005f64070 */
[----:B0-----:R-:W-:Y:S02]  /*5800*/  SEL R5, RZ, 0x1, !P1 ;  /* 0x00000001ff057807 */ /* 0x001fe40004800000 */
[----:B------:R-:W-:Y:S02]  /*5810*/  ISETP.GE.U32.AND.EX P1, PT, R17, UR5, PT, P4 ;  /* 0x0000000511007c0c */ /* 0x000fe4000bf26140 */
[----:B------:R-:W-:-:S04]  /*5820*/  SEL R4, RZ, 0x1, !P3 ;  /* 0x00000001ff047807 */ /* 0x000fc80005800000 */
[----:B------:R-:W-:Y:S02]  /*5830*/  LOP3.LUT R0, R4, R0, R5, 0x96, !PT ;  /* 0x0000000004007212 */ /* 0x000fe400078e9605 */
[----:B------:R-:W-:-:S05]  /*5840*/  PRMT R4, RZ, 0x7610, R4 ;  /* 0x00007610ff047816 */ /* 0x000fca0000000004 */
[----:B------:R-:W-:Y:S05]  /*5850*/  @P1 BRA `(.L_x_108) ;  /* 0x0000000400501947 */ /* 0x000fea0003800000 */
[----:B------:R-:W-:Y:S01]  /*5860*/  ULDC.64 UR4, c[0x0][0x628] ;  /* 0x00018a0000047ab9 */ /* 0x000fe20000000a00 */
[----:B------:R-:W0:Y:S01]  /*5870*/  S2R R14, SR_CTAID.X ;  /* 0x00000000000e7919 */ /* 0x000e220000002500 */
[----:B------:R-:W-:Y:S01]  /*5880*/  ISETP.NE.U32.AND P1, PT, RZ, UR4, PT ;  /* 0x00000004ff007c0c */ /* 0x000fe2000bf25070 */
[----:B------:R-:W-:Y:S01]  /*5890*/  ULDC UR7, c[0x0][0x630] ;  /* 0x00018c0000077ab9 */ /* 0x000fe20000000800 */
[----:B------:R-:W-:Y:S01]  /*58a0*/  IMAD.MOV.U32 R4, RZ, RZ, R16 ;  /* 0x000000ffff047224 */ /* 0x000fe200078e0010 */
[----:B------:R-:W1:Y:S01]  /*58b0*/  S2R R13, SR_CTAID.Y ;  /* 0x00000000000d7919 */ /* 0x000e620000002600 */
[----:B------:R-:W-:Y:S01]  /*58c0*/  ISETP.NE.AND.EX P1, PT, RZ, UR5, PT, P1 ;  /* 0x00000005ff007c0c */ /* 0x000fe2000bf25310 */
[----:B------:R-:W-:-:S12]  /*58d0*/  IMAD.MOV.U32 R5, RZ, RZ, R17 ;  /* 0x000000ffff057224 */ /* 0x000fd800078e0011 */
[----:B------:R-:W-:Y:S05]  /*58e0*/  @!P1 BRA `(.L_x_109) ;  /* 0x0000000000289947 */ /* 0x000fea0003800000 */
[----:B------:R-:W-:Y:S02]  /*58f0*/  ULDC UR6, c[0x0][0x634] ;  /* 0x00018d0000067ab9 */ /* 0x000fe40000000800 */
[----:B------:R-:W-:-:S05]  /*5900*/  IADD3 R9, P1, R16, UR6, RZ ;  /* 0x0000000610097c10 */ /* 0x000fca000ff3e0ff */
[----:B------:R-:W-:-:S04]  /*5910*/  IMAD.X R15, RZ, RZ, R17, P1 ;  /* 0x000000ffff0f7224 */ /* 0x000fc800008e0611 */
[----:B------:R-:W-:-:S04]  /*5920*/  IMAD.WIDE.U32 R6, R15, UR4, RZ ;  /* 0x000000040f067c25 */ /* 0x000fc8000f8e00ff */
[----:B------:R-:W-:-:S04]  /*5930*/  IMAD.WIDE.U32 R6, P1, R9, UR5, R6 ;  /* 0x0000000509067c25 */ /* 0x000fc8000f820006 */
[----:B------:R-:W-:-:S04]  /*5940*/  IMAD.WIDE.U32 R8, R9, UR4, RZ ;  /* 0x0000000409087c25 */ /* 0x000fc8000f8e00ff */
[----:B------:R-:W-:Y:S01]  /*5950*/  IMAD.X R5, RZ, RZ, RZ, P1 ;  /* 0x000000ffff057224 */ /* 0x000fe200008e06ff */
[----:B------:R-:W-:Y:S01]  /*5960*/  IADD3 RZ, P1, R9, R6, RZ ;  /* 0x0000000609ff7210 */ /* 0x000fe20007f3e0ff */
[----:B------:R-:W-:-:S04]  /*5970*/  IMAD.MOV.U32 R4, RZ, RZ, R7 ;  /* 0x000000ffff047224 */ /* 0x000fc800078e0007 */
[----:B------:R-:W-:-:S08]  /*5980*/  IMAD.WIDE.U32.X R4, R15, UR5, R4, P1 ;  /* 0x000000050f047c25 */ /* 0x000fd000088e0404 */
.L_x_109:
[--C-:B------:R-:W-:Y:S01]  /*5990*/  SHF.R.U64 R8, R4, UR7, R5.reuse ;  /* 0x0000000704087c19 */ /* 0x100fe20008001205 */
[----:B------:R-:W-:Y:S01]  /*59a0*/  ULDC.64 UR4, c[0x0][0x620] ;  /* 0x0001880000047ab9 */ /* 0x000fe20000000a00 */
[----:B------:R-:W-:Y:S01]  /*59b0*/  SHF.R.U32.HI R4, RZ, UR7, R5 ;  /* 0x00000007ff047c19 */ /* 0x000fe20008011605 */
[----:B------:R-:W2:Y:S01]  /*59c0*/  LDC R25, c[0x0][0x144] ;  /* 0x00005100ff197b82 */ /* 0x000ea20000000800 */
[----:B------:R-:W-:Y:S01]  /*59d0*/  IADD3 R7, P1, RZ, -R8, RZ ;  /* 0x80000008ff077210 */ /* 0x000fe20007f3e0ff */
[----:B------:R-:W-:Y:S01]  /*59e0*/  ULDC.64 UR8, c[0x0][0x640] ;  /* 0x0001900000087ab9 */ /* 0x000fe20000000a00 */
[----:B0-----:R-:W-:Y:S01]  /*59f0*/  I2FP.F32.U32 R9, R14 ;  /* 0x0000000e00097245 */ /* 0x001fe20000201000 */
[----:B------:R-:W-:Y:S02]  /*5a00*/  ULDC UR6, c[0x0][0x608] ;  /* 0x0001820000067ab9 */ /* 0x000fe40000000800 */
[----:B------:R-:W-:Y:S01]  /*5a10*/  IMAD.X R4, RZ, RZ, ~R4, P1 ;  /* 0x000000ffff047224 */ /* 0x000fe200008e0e04 */
[----:B------:R-:W-:Y:S01]  /*5a20*/  ISETP.NE.U32.AND P1, PT, RZ, UR8, PT ;  /* 0x00000008ff007c0c */ /* 0x000fe2000bf25070 */
[----:B------:R-:W0:Y:S02]  /*5a30*/  LDC R20, c[0x0][0x148] ;  /* 0x00005200ff147b82 */ /* 0x000e240000000800 */
[----:B------:R-:W-:Y:S01]  /*5a40*/  IMAD R6, R4, UR4, RZ ;  /* 0x0000000404067c24 */ /* 0x000fe2000f8e02ff */
[----:B------:R-:W-:Y:S01]  /*5a50*/  ISETP.NE.AND.EX P1, PT, RZ, UR9, PT, P1 ;  /* 0x00000009ff007c0c */ /* 0x000fe2000bf25310 */
[----:B------:R-:W-:Y:S01]  /*5a60*/  IMAD.WIDE.U32 R4, R7, UR4, R16 ;  /* 0x0000000407047c25 */ /* 0x000fe2000f8e0010 */
[----:B------:R-:W-:-:S03]  /*5a70*/  ULDC UR4, c[0x0][0x150] ;  /* 0x0000540000047ab9 */ /* 0x000fc60000000800 */
[----:B------:R-:W-:Y:S02]  /*5a80*/  IMAD R7, R7, UR5, R6 ;  /* 0x0000000507077c24 */ /* 0x000fe4000f8e0206 */
[----:B------:R-:W-:Y:S01]  /*5a90*/  FMUL R6, R9, UR4 ;  /* 0x0000000409067c20 */ /* 0x000fe20008400000 */
[----:B------:R-:W-:Y:S01]  /*5aa0*/  ULDC UR4, c[0x0][0x618] ;  /* 0x0001860000047ab9 */ /* 0x000fe20000000800 */
[----:B------:R-:W-:Y:S01]  /*5ab0*/  ULDC UR5, c[0x0][0x154] ;  /* 0x0000550000057ab9 */ /* 0x000fe20000000800 */
[----:B------:R-:W-:-:S03]  /*5ac0*/  IMAD.IADD R5, R5, 0x1, R7 ;  /* 0x0000000105057824 */ /* 0x000fc600078e0207 */
[----:B------:R-:W3:Y:S02]  /*5ad0*/  F2I.U32.TRUNC.NTZ R6, R6 ;  /* 0x0000000600067305 */ /* 0x000ee4000020f000 */
[----:B------:R-:W-:Y:S02]  /*5ae0*/  SHF.R.U64 R9, R4, UR4, R5 ;  /* 0x0000000404097c19 */ /* 0x000fe40008001205 */
[----:B-1----:R-:W-:-:S05]  /*5af0*/  I2FP.F32.U32 R4, R13 ;  /* 0x0000000d00047245 */ /* 0x002fca0000201000 */
[----:B------:R-:W-:Y:S01]  /*5b00*/  FMUL R22, R4, UR5 ;  /* 0x0000000504167c20 */ /* 0x000fe20008400000 */
[----:B------:R-:W-:Y:S01]  /*5b10*/  SHF.R.U32.HI R4, RZ, UR4, R5 ;  /* 0x00000004ff047c19 */ /* 0x000fe20008011605 */
[----:B------:R-:W-:-:S03]  /*5b20*/  ULDC UR4, c[0x0][0x658] ;  /* 0x0001960000047ab9 */ /* 0x000fc60000000800 */
[--C-:B------:R-:W-:Y:S01]  /*5b30*/  SHF.R.U64 R21, R9, UR6, R4.reuse ;  /* 0x0000000609157c19 */ /* 0x100fe20008001204 */
[----:B------:R-:W1:Y:S01]  /*5b40*/  F2I.U32.TRUNC.NTZ R22, R22 ;  /* 0x0000001600167305 */ /* 0x000e62000020f000 */
[----:B------:R-:W-:Y:S01]  /*5b50*/  SHF.R.U32.HI R4, RZ, UR6, R4 ;  /* 0x00000006ff047c19 */ /* 0x000fe20008011604 */
[----:B---3--:R-:W-:-:S03]  /*5b60*/  IMAD.MOV R6, RZ, RZ, -R6 ;  /* 0x000000ffff067224 */ /* 0x008fc600078e0a06 */
[----:B------:R-:W-:Y:S01]  /*5b70*/  SHF.R.U64 R15, R21, UR4, R4 ;  /* 0x00000004150f7c19 */ /* 0x000fe20008001204 */
[----:B--2---:R-:W-:Y:S01]  /*5b80*/  IMAD R14, R25, R6, R14 ;  /* 0x00000006190e7224 */ /* 0x004fe200078e020e */
[----:B------:R-:W-:-:S03]  /*5b90*/  SHF.R.U32.HI R23, RZ, UR4, R4 ;  /* 0x00000004ff177c19 */ /* 0x000fc60008011604 */
[----:B------:R-:W-:Y:S02]  /*5ba0*/  IMAD.MOV.U32 R4, RZ, RZ, R15 ;  /* 0x000000ffff047224 */ /* 0x000fe400078e000f */
[----:B------:R-:W-:Y:S01]  /*5bb0*/  IMAD.MOV.U32 R5, RZ, RZ, R23 ;  /* 0x000000ffff057224 */ /* 0x000fe200078e0017 */
[----:B-1----:R-:W-:Y:S06]  /*5bc0*/  @!P1 BRA `(.L_x_110) ;  /* 0x0000000000289947 */ /* 0x002fec0003800000 */
[----:B------:R-:W-:Y:S02]  /*5bd0*/  ULDC UR4, c[0x0][0x64c] ;  /* 0x0001930000047ab9 */ /* 0x000fe40000000800 */
[----:B------:R-:W-:-:S05]  /*5be0*/  IADD3 R5, P1, R15, UR4, RZ ;  /* 0x000000040f057c10 */ /* 0x000fca000ff3e0ff */
[----:B------:R-:W-:-:S04]  /*5bf0*/  IMAD.X R23, RZ, RZ, R23, P1 ;  /* 0x000000ffff177224 */ /* 0x000fc800008e0617 */
[----:B------:R-:W-:-:S04]  /*5c00*/  IMAD.WIDE.U32 R6, R23, UR8, RZ ;  /* 0x0000000817067c25 */ /* 0x000fc8000f8e00ff */
[----:B------:R-:W-:-:S04]  /*5c10*/  IMAD.WIDE.U32 R6, P1, R5, UR9, R6 ;  /* 0x0000000905067c25 */ /* 0x000fc8000f820006 */
[----:B------:R-:W-:-:S04]  /*5c20*/  IMAD.WIDE.U32 R4, R5, UR8, RZ ;  /* 0x0000000805047c25 */ /* 0x000fc8000f8e00ff */
[----:B------:R-:W-:Y:S01]  /*5c30*/  IMAD.MOV.U32 R4, RZ, RZ, R7 ;  /* 0x000000ffff047224 */ /* 0x000fe200078e0007 */
[----:B------:R-:W-:Y:S01]  /*5c40*/  IADD3 RZ, P3, R5, R6, RZ ;  /* 0x0000000605ff7210 */ /* 0x000fe20007f7e0ff */
[----:B------:R-:W-:-:S04]  /*5c50*/  IMAD.X R5, RZ, RZ, RZ, P1 ;  /* 0x000000ffff057224 */ /* 0x000fc800008e06ff */
[----:B------:R-:W-:-:S08]  /*5c60*/  IMAD.WIDE.U32.X R4, R23, UR9, R4, P3 ;  /* 0x0000000917047c25 */ /* 0x000fd000098e0404 */
.L_x_110:
[----:B------:R-:W-:Y:S01]  /*5c70*/  ISETP.NE.AND P1, PT, R2, 0x1, PT ;  /* 0x000000010200780c */ /* 0x000fe20003f25270 */
[----:B------:R-:W-:Y:S01]  /*5c80*/  ULDC UR4, c[0x0][0x648] ;  /* 0x0001920000047ab9 */ /* 0x000fe20000000800 */
[----:B------:R-:W-:Y:S01]  /*5c90*/  LOP3.LUT R21, R21, UR16, RZ, 0xc0, !PT ;  /* 0x0000001015157c12 */ /* 0x000fe2000f8ec0ff */
[----:B------:R-:W-:Y:S01]  /*5ca0*/  IMAD.MOV R22, RZ, RZ, -R22 ;  /* 0x000000ffff167224 */ /* 0x000fe200078e0a16 */
[----:B------:R-:W-:Y:S01]  /*5cb0*/  SHF.R.U64 R4, R4, UR4, R5 ;  /* 0x0000000404047c19 */ /* 0x000fe20008001205 */
[----:B------:R-:W-:Y:S01]  /*5cc0*/  ULDC UR4, c[0x0][0x638] ;  /* 0x00018e0000047ab9 */ /* 0x000fe20000000800 */
[----:B------:R-:W-:Y:S01]  /*5cd0*/  ULDC UR5, c[0x0][0x610] ;  /* 0x0001840000057ab9 */ /* 0x000fe20000000800 */
[----:B------:R-:W-:Y:S02]  /*5ce0*/  IMAD.MOV.U32 R5, RZ, RZ, 0x1 ;  /* 0x00000001ff057424 */ /* 0x000fe400078e00ff */
[----:B------:R-:W-:Y:S02]  /*5cf0*/  IMAD.MOV R6, RZ, RZ, -R4 ;  /* 0x000000ffff067224 */ /* 0x000fe400078e0a04 */
[----:B------:R-:W-:Y:S01]  /*5d00*/  IMAD R21, R4, UR17, R21 ;  /* 0x0000001104157c24 */ /* 0x000fe2000f8e0215 */
[----:B------:R-:W-:Y:S01]  /*5d10*/  LOP3.LUT R4, R9, UR15, RZ, 0xc0, !PT ;  /* 0x0000000f09047c12 */ /* 0x000fe2000f8ec0ff */
[----:B0-----:R-:W-:-:S02]  /*5d20*/  @P1 IMAD R14, R20, R22, R13 ;  /* 0x00000016140e1224 */ /* 0x001fc400078e020d */
[----:B------:R-:W-:Y:S01]  /*5d30*/  IMAD R15, R6, UR4, R15 ;  /* 0x00000004060f7c24 */ /* 0x000fe2000f8e020f */
[----:B------:R-:W-:Y:S01]  /*5d40*/  ULDC UR4, c[0x0][0x600] ;  /* 0x0001800000047ab9 */ /* 0x000fe20000000800 */
[----:B------:R-:W-:Y:S02]  /*5d50*/  IMAD R14, R21, UR5, R14 ;  /* 0x00000005150e7c24 */ /* 0x000fe4000f8e020e */
[--C-:B------:R-:W-:Y:S01]  /*5d60*/  IMAD R15, R15, UR4, R4.reuse ;  /* 0x000000040f0f7c24 */ /* 0x100fe2000f8e0204 */
[----:B------:R-:W-:-:S04]  /*5d70*/  PRMT R4, R5, 0x7610, R4 ;  /* 0x0000761005047816 */ /* 0x000fc80000000004 */
[----:B------:R-:W-:Y:S02]  /*5d80*/  SEL R20, R15, R14, !P1 ;  /* 0x0000000e0f147207 */ /* 0x000fe40004800000 */
[----:B------:R-:W-:-:S07]  /*5d90*/  SEL R13, R14, R15, !P1 ;  /* 0x0000000f0e0d7207 */ /* 0x000fce0004800000 */
.L_x_108:
[----:B------:R-:W-:Y:S05]  /*5da0*/  BSYNC B1 ;  /* 0x0000000000017941 */ /* 0x000fea0003800000 */
.L_x_107:
[----:B------:R-:W-:-:S13]  /*5db0*/  LOP3.LUT P1, RZ, R4, 0xff, RZ, 0xc0, !PT ;  /* 0x000000ff04ff7812 */ /* 0x000fda000782c0ff */
[----:B------:R-:W-:Y:S05]  /*5dc0*/  @P1 BRA `(.L_x_111) ;  /* 0xfffffff400441947 */ /* 0x000fea000383ffff */
[----:B------:R-:W-:Y:S05]  /*5dd0*/  BSYNC B0 ;  /* 0x0000000000007941 */ /* 0x000fea0003800000 */
.L_x_99:
[----:B------:R-:W-:-:S03]  /*5de0*/  UMOV UR4, 0xffffffff ;  /* 0xffffffff00047882 */ /* 0x000fc60000000000 */
[----:B------:R-:W-:Y:S05]  /*5df0*/  BRA.DIV UR4, `(.L_x_112) ;  /* 0x0000000a04c87947 */ /* 0x000fea000b800000 */
[----:B------:R-:W-:-:S13]  /*5e00*/  ELECT P6, URZ, PT ;  /* 0x00000000003f782f */ /* 0x000fda00038c0000 */
.L_x_138:
[----:B------:R-:W-:Y:S04]  /*5e10*/  BSSY B0, `(.L_x_113) ;  /* 0x0000097000007945 */ /* 0x000fe80003800000 */
[----:B------:R-:W-:Y:S05]  /*5e20*/  @!P6 BRA `(.L_x_114) ;  /* 0x000000080054e947 */ /* 0x000fea0003800000 */
[----:B------:R-:W-:-:S04]  /*5e30*/  LOP3.LUT R18, R18, 0x2, RZ, 0xfc, !PT ;  /* 0x0000000212127812 */ /* 0x000fc800078efcff */
[----:B------:R-:W-:-:S13]  /*5e40*/  ISETP.NE.AND P0, PT, R18, 0x3, PT ;  /* 0x000000031200780c */ /* 0x000fda0003f05270 */
[----:B------:R-:W-:Y:S05]  /*5e50*/  @!P0 BRA `(.L_x_115) ;  /* 0x0000000000048947 */ /* 0x000fea0003800000 */
[----:B------:R-:W-:Y:S01]  /*5e60*/  BPT.TRAP 0x1 ;  /* 0x000000040000795c */ /* 0x000fe20000300000 */
.L_x_115:
[----:B------:R-:W0:Y:S01]  /*5e70*/  S2R R5, SR_CgaCtaId ;  /* 0x0000000000057919 */ /* 0x000e220000008800 */
[----:B------:R-:W-:Y:S02]  /*5e80*/  MOV R2, 0x400 ;  /* 0x0000040000027802 */ /* 0x000fe40000000f00 */
[----:B------:R-:W-:Y:S02]  /*5e90*/  SHF.L.U32 R4, R0, 0x1f, RZ ;  /* 0x0000001f00047819 */ /* 0x000fe400000006ff */
[----:B0-----:R-:W-:-:S05]  /*5ea0*/  LEA R2, R5, R2, 0x18 ;  /* 0x0000000205027211 */ /* 0x001fca00078ec0ff */
[----:B------:R-:W-:-:S04]  /*5eb0*/  VIADD R2, R2, 0x80 ;  /* 0x0000008002027836 */ /* 0x000fc80000000000 */
[C---:B------:R-:W-:Y:S02]  /*5ec0*/  IMAD R7, R3.reuse, 0x8, R2 ;  /* 0x0000000803077824 */ /* 0x040fe400078e0202 */
[----:B------:R-:W-:Y:S02]  /*5ed0*/  VIADD R3, R3, 0x1 ;  /* 0x0000000103037836 */ /* 0x000fe40000000000 */
[----:B------:R-:W0:Y:S03]  /*5ee0*/  SYNCS.PHASECHK.TRANS64.TRYWAIT P0, [R7+URZ], R4 ;  /* 0x00000004070075a7 */ /* 0x000e26000800017f */
[----:B------:R-:W-:-:S04]  /*5ef0*/  ISETP.NE.AND P1, PT, R3, 0x10, PT ;  /* 0x000000100300780c */ /* 0x000fc80003f25270 */
[----:B------:R-:W-:Y:S02]  /*5f00*/  SEL R5, RZ, 0x1, P1 ;  /* 0x00000001ff057807 */ /* 0x000fe40000800000 */
[----:B------:R-:W-:Y:S02]  /*5f10*/  SEL R3, R3, RZ, P1 ;  /* 0x000000ff03037207 */ /* 0x000fe40000800000 */
[----:B------:R-:W-:-:S03]  /*5f20*/  LOP3.LUT R6, R0, R5, RZ, 0x3c, !PT ;  /* 0x0000000500067212 */ /* 0x000fc600078e3cff */
[----:B------:R-:W-:Y:S01]  /*5f30*/  IMAD R8, R3, 0x8, R2 ;  /* 0x0000000803087824 */ /* 0x000fe200078e0202 */
[----:B------:R-:W-:Y:S01]  /*5f40*/  SHF.L.U32 R5, R6, 0x1f, RZ ;  /* 0x0000001f06057819 */ /* 0x000fe200000006ff */
[----:B0-----:R-:W-:Y:S06]  /*5f50*/  @!P0 BRA `(.L_x_116) ;  /* 0x0000000800908947 */ /* 0x001fec0003800000 */
.L_x_139:
[----:B------:R-:W1:Y:S01]  /*5f60*/  SYNCS.PHASECHK.TRANS64.TRYWAIT P0, [R8+URZ], R5 ;  /* 0x00000005080075a7 */ /* 0x000e62000800017f */
[----:B------:R-:W-:-:S05]  /*5f70*/  VIADD R0, R3, 0x1 ;  /* 0x0000000103007836 */ /* 0x000fca0000000000 */
[----:B------:R-:W-:-:S04]  /*5f80*/  ISETP.NE.AND P1, PT, R0, 0x10, PT ;  /* 0x000000100000780c */ /* 0x000fc80003f25270 */
[----:B------:R-:W-:Y:S02]  /*5f90*/  SEL R3, RZ, 0x1, P1 ;  /* 0x00000001ff037807 */ /* 0x000fe40000800000 */
[----:B0-----:R-:W-:Y:S02]  /*5fa0*/  SEL R7, R0, RZ, P1 ;  /* 0x000000ff00077207 */ /* 0x001fe40000800000 */
[----:B------:R-:W-:-:S03]  /*5fb0*/  LOP3.LUT R6, R6, R3, RZ, 0x3c, !PT ;  /* 0x0000000306067212 */ /* 0x000fc600078e3cff */
[----:B------:R-:W-:Y:S01]  /*5fc0*/  IMAD R9, R7, 0x8, R2 ;  /* 0x0000000807097824 */ /* 0x000fe200078e0202 */
[----:B------:R-:W-:Y:S01]  /*5fd0*/  SHF.L.U32 R4, R6, 0x1f, RZ ;  /* 0x0000001f06047819 */ /* 0x000fe200000006ff */
[----:B-1----:R-:W-:Y:S06]  /*5fe0*/  @!P0 BRA `(.L_x_117) ;  /* 0x0000000800808947 */ /* 0x002fec0003800000 */
.L_x_140:
[----:B------:R-:W1:Y:S01]  /*5ff0*/  SYNCS.PHASECHK.TRANS64.TRYWAIT P0, [R9+URZ], R4 ;  /* 0x00000004090075a7 */ /* 0x000e62000800017f */
[----:B------:R-:W-:-:S05]  /*6000*/  VIADD R0, R7, 0x1 ;  /* 0x0000000107007836 */ /* 0x000fca0000000000 */
[----:B------:R-:W-:-:S04]  /*6010*/  ISETP.NE.AND P1, PT, R0, 0x10, PT ;  /* 0x000000100000780c */ /* 0x000fc80003f25270 */
[----:B------:R-:W-:Y:S02]  /*6020*/  SEL R3, RZ, 0x1, P1 ;  /* 0x00000001ff037807 */ /* 0x000fe40000800000 */
[----:B------:R-:W-:Y:S02]  /*6030*/  SEL R7, R0, RZ, P1 ;  /* 0x000000ff00077207 */ /* 0x000fe40000800000 */
[----:B------:R-:W-:-:S03]  /*6040*/  LOP3.LUT R6, R6, R3, RZ, 0x3c, !PT ;  /* 0x0000000306067212 */ /* 0x000fc600078e3cff */
[----:B0-----:R-:W-:Y:S01]  /*6050*/  IMAD R8, R7, 0x8, R2 ;  /* 0x0000000807087824 */ /* 0x001fe200078e0202 */
[----:B------:R-:W-:Y:S01]  /*6060*/  SHF.L.U32 R5, R6, 0x1f, RZ ;  /* 0x0000001f06057819 */ /* 0x000fe200000006ff */
[----:B-1----:R-:W-:Y:S06]  /*6070*/  @!P0 BRA `(.L_x_118) ;  /* 0x0000000800708947 */ /* 0x002fec0003800000 */
.L_x_141:
        /* <DEDUP_REMOVED lines=9> */
.L_x_142:
        /* <DEDUP_REMOVED lines=9> */
.L_x_143:
        /* <DEDUP_REMOVED lines=9> */
.L_x_144:
        /* <DEDUP_REMOVED lines=9> */
.L_x_145:
        /* <DEDUP_REMOVED lines=9> */
.L_x_146:
        /* <DEDUP_REMOVED lines=9> */
.L_x_147:
        /* <DEDUP_REMOVED lines=9> */
.L_x_148:
        /* <DEDUP_REMOVED lines=9> */
.L_x_149:
        /* <DEDUP_REMOVED lines=9> */
.L_x_150:
        /* <DEDUP_REMOVED lines=9> */
.L_x_151:
[----:B------:R-:W1:Y:S01]  /*6620*/  SYNCS.PHASECHK.TRANS64.TRYWAIT P0, [R8+URZ], R5 ;  /* 0x00000005080075a7 */ /* 0x000e62000800017f */
[----:B------:R-:W-:-:S05]  /*6630*/  VIADD R0, R7, 0x1 ;  /* 0x0000000107007836 */ /* 0x000fca0000000000 */
[----:B------:R-:W-:-:S04]  /*6640*/  ISETP.NE.AND P1, PT, R0, 0x10, PT ;  /* 0x000000100000780c */ /* 0x000fc80003f25270 */
[----:B------:R-:W-:Y:S02]  /*6650*/  SEL R3, RZ, 0x1, P1 ;  /* 0x00000001ff037807 */ /* 0x000fe40000800000 */
[----:B------:R-:W-:Y:S02]  /*6660*/  SEL R7, R0, RZ, P1 ;  /* 0x000000ff00077207 */ /* 0x000fe40000800000 */
[----:B0-----:R-:W-:-:S03]  /*6670*/  LOP3.LUT R9, R6, R3, RZ, 0x3c, !PT ;  /* 0x0000000306097212 */ /* 0x001fc600078e3cff */
[----:B------:R-:W-:Y:S01]  /*6680*/  IMAD R11, R7, 0x8, R2 ;  /* 0x00000008070b7824 */ /* 0x000fe200078e0202 */
[----:B------:R-:W-:Y:S01]  /*6690*/  SHF.L.U32 R6, R9, 0x1f, RZ ;  /* 0x0000001f09067819 */ /* 0x000fe200000006ff */
[----:B-1----:R-:W-:Y:S06]  /*66a0*/  @!P0 BRA `(.L_x_129) ;  /* 0x0000000400c08947 */ /* 0x002fec0003800000 */
.L_x_152:
[----:B------:R-:W1:Y:S01]  /*66b0*/  SYNCS.PHASECHK.TRANS64.TRYWAIT P0, [R11+URZ], R6 ;  /* 0x000000060b0075a7 */ /* 0x000e62000800017f */
[----:B------:R-:W-:-:S05]  /*66c0*/  VIADD R0, R7, 0x1 ;  /* 0x0000000107007836 */ /* 0x000fca0000000000 */
[----:B------:R-:W-:-:S04]  /*66d0*/  ISETP.NE.AND P1, PT, R0, 0x10, PT ;  /* 0x000000100000780c */ /* 0x000fc80003f25270 */
[----:B------:R-:W-:Y:S02]  /*66e0*/  SEL R4, RZ, 0x1, P1 ;  /* 0x00000001ff047807 */ /* 0x000fe40000800000 */
[----:B------:R-:W-:Y:S02]  /*66f0*/  SEL R3, R0, RZ, P1 ;  /* 0x000000ff00037207 */ /* 0x000fe40000800000 */
[----:B------:R-:W-:Y:S01]  /*6700*/  LOP3.LUT R0, R9, R4, RZ, 0x3c, !PT ;  /* 0x0000000409007212 */ /* 0x000fe200078e3cff */
[----:B-1----:R-:W-:Y:S06]  /*6710*/  @!P0 BRA `(.L_x_130) ;  /* 0x0000000400b88947 */ /* 0x002fec0003800000 */
.L_x_153:
[----:B------:R-:W-:Y:S01]  /*6720*/  IMAD R3, R3, 0x8, R2 ;  /* 0x0000000803037824 */ /* 0x000fe200078e0202 */
[----:B------:R-:W-:-:S07]  /*6730*/  SHF.L.U32 R0, R0, 0x1f, RZ ;  /* 0x0000001f00007819 */ /* 0x000fce00000006ff */
.L_x_131:
[----:B--2---:R2:W3:Y:S02]  /*6740*/  SYNCS.PHASECHK.TRANS64.TRYWAIT P0, [R3+URZ], R0 ;  /* 0x00000000030075a7 */ /* 0x0044e4000800017f */
[----:B---3--:R-:W-:Y:S05]  /*6750*/  @!P0 NANOSLEEP.SYNCS 0x989680 ;  /* 0x009896800000895d */ /* 0x008fea0003900000 */
[----:B------:R-:W3:Y:S02]  /*6760*/  @!P0 SYNCS.PHASECHK.TRANS64 P0, [R3+URZ], R0 ;  /* 0x00000000030085a7 */ /* 0x000ee4000800007f */
[----:B---3--:R-:W-:Y:S05]  /*6770*/  @!P0 BRA `(.L_x_131) ;  /* 0xfffffffc00f08947 */ /* 0x008fea000383ffff */
.L_x_114:
[----:B------:R-:W-:Y:S05]  /*6780*/  BSYNC B0 ;  /* 0x0000000000007941 */ /* 0x000fea0003800000 */
.L_x_113:
[----:B------:R-:W-:Y:S05]  /*6790*/  EXIT ;  /* 0x000000000000794d */ /* 0x000fea0003800000 */
.L_x_18:
[----:B-1----:R1:W2:Y:S02]  /*67a0*/  SYNCS.PHASECHK.TRANS64.TRYWAIT P1, [R3+URZ], R0 ;  /* 0x00000000030075a7 */ /* 0x0022a4000802017f */
[----:B--2---:R-:W-:Y:S05]  /*67b0*/  @!P1 NANOSLEEP.SYNCS 0x989680 ;  /* 0x009896800000995d */ /* 0x004fea0003900000 */
[----:B------:R-:W2:Y:S02]  /*67c0*/  @!P1 SYNCS.PHASECHK.TRANS64 P1, [R3+URZ], R0 ;  /* 0x00000000030095a7 */ /* 0x000ea4000802007f */
[----:B--2---:R-:W-:Y:S05]  /*67d0*/  @!P1 BRA `(.L_x_18) ;  /* 0xfffffffc00f09947 */ /* 0x004fea000383ffff */
[----:B------:R-:W-:Y:S05]  /*67e0*/  BRA `(.L_x_17) ;  /* 0xffffffac00a87947 */ /* 0x000fea000383ffff */
.L_x_23:
[----:B-1----:R-:W-:-:S04]  /*67f0*/  IMAD.U32 R4, RZ, RZ, UR4 ;  /* 0x00000004ff047e24 */ /* 0x002fc8000f8e00ff */
[----:B------:R1:W2:Y:S03]  /*6800*/  SYNCS.PHASECHK.TRANS64.TRYWAIT P1, [R4+URZ], R3 ;  /* 0x00000003040075a7 */ /* 0x0002a6000802017f */
[----:B--2---:R-:W-:Y:S05]  /*6810*/  @!P1 NANOSLEEP.SYNCS 0x989680 ;  /* 0x009896800000995d */ /* 0x004fea0003900000 */
[----:B------:R-:W2:Y:S02]  /*6820*/  @!P1 SYNCS.PHASECHK.TRANS64 P1, [R4+URZ], R3 ;  /* 0x00000003040095a7 */ /* 0x000ea4000802007f */
[----:B--2---:R-:W-:Y:S05]  /*6830*/  @!P1 BRA `(.L_x_23) ;  /* 0xfffffffc00ec9947 */ /* 0x004fea000383ffff */
[----:B------:R-:W-:Y:S05]  /*6840*/  BRA `(.L_x_22) ;  /* 0xffffffb0006c7947 */ /* 0x000fea000383ffff */
.L_x_100:
[----:B------:R-:W-:Y:S01]  /*6850*/  BSSY B1, `(.L_x_132) ;  /* 0x0000006000017945 */ /* 0x000fe20003800000 */
[----:B------:R-:W-:-:S07]  /*6860*/  IMAD.MOV.U32 R15, RZ, RZ, -0x1 ;  /* 0xffffffffff0f7424 */ /* 0x000fce00078e00ff */
[----:B------:R-:W-:Y:S05]  /*6870*/  WARPSYNC.COLLECTIVE R15, `(.L_x_133) ;  /* 0x000000000f0c7348 */ /* 0x000fea0003c00000 */
[----:B------:R-:W-:Y:S02]  /*6880*/  ELECT P6, UR62, PT ;  /* 0x00000000003e782f */ /* 0x000fe400038c0000 */
[----:B------:R-:W-:Y:S01]  /*6890*/  MOV R14, UR62 ;  /* 0x0000003e000e7c02 */ /* 0x000fe20008000f00 */
[----:B------:R-:W-:Y:S10]  /*68a0*/  ENDCOLLECTIVE ;  /* 0x000000000000791b */ /* 0x000ff40003800000 */
.L_x_133:
[----:B------:R-:W-:Y:S05]  /*68b0*/  BSYNC B1 ;  /* 0x0000000000017941 */ /* 0x000fea0003800000 */
.L_x_132:
[----:B------:R-:W-:Y:S05]  /*68c0*/  BRA `(.L_x_134) ;  /* 0xffffffe800907947 */ /* 0x000fea000383ffff */
.L_x_103:
[----:B0-----:R0:W1:Y:S02]  /*68d0*/  SYNCS.PHASECHK.TRANS64.TRYWAIT P1, [R14+URZ+0x80], R7 ;  /* 0x000080070e0075a7 */ /* 0x001064000802017f */
[----:B-1----:R-:W-:Y:S05]  /*68e0*/  @!P1 NANOSLEEP.SYNCS 0x989680 ;  /* 0x009896800000995d */ /* 0x002fea0003900000 */
[----:B------:R-:W1:Y:S02]  /*68f0*/  @!P1 SYNCS.PHASECHK.TRANS64 P1, [R14+URZ+0x80], R7 ;  /* 0x000080070e0095a7 */ /* 0x000e64000802007f */
[----:B-1----:R-:W-:Y:S05]  /*6900*/  @!P1 BRA `(.L_x_103) ;  /* 0xfffffffc00f09947 */ /* 0x002fea000383ffff */
[----:B------:R-:W-:Y:S05]  /*6910*/  BRA `(.L_x_135) ;  /* 0xffffffe800c47947 */ /* 0x000fea000383ffff */
.L_x_112:
[----:B------:R-:W-:Y:S01]  /*6920*/  BSSY B0, `(.L_x_136) ;  /* 0x0000006000007945 */ /* 0x000fe20003800000 */
[----:B------:R-:W-:-:S07]  /*6930*/  IMAD.MOV.U32 R15, RZ, RZ, -0x1 ;  /* 0xffffffffff0f7424 */ /* 0x000fce00078e00ff */
[----:B------:R-:W-:Y:S05]  /*6940*/  WARPSYNC.COLLECTIVE R15, `(.L_x_137) ;  /* 0x000000000f0c7348 */ /* 0x000fea0003c00000 */
[----:B------:R-:W-:Y:S02]  /*6950*/  ELECT P6, UR62, PT ;  /* 0x00000000003e782f */ /* 0x000fe400038c0000 */
[----:B------:R-:W-:Y:S01]  /*6960*/  MOV R14, UR62 ;  /* 0x0000003e000e7c02 */ /* 0x000fe20008000f00 */
[----:B------:R-:W-:Y:S10]  /*6970*/  ENDCOLLECTIVE ;  /* 0x000000000000791b */ /* 0x000ff40003800000 */
.L_x_137:
[----:B------:R-:W-:Y:S05]  /*6980*/  BSYNC B0 ;  /* 0x0000000000007941 */ /* 0x000fea0003800000 */
.L_x_136:
[----:B------:R-:W-:Y:S05]  /*6990*/  BRA `(.L_x_138) ;  /* 0xfffffff4001c7947 */ /* 0x000fea000383ffff */
.L_x_116:
[----:B0-----:R0:W1:Y:S02]  /*69a0*/  SYNCS.PHASECHK.TRANS64.TRYWAIT P0, [R7+URZ], R4 ;  /* 0x00000004070075a7 */ /* 0x001064000800017f */
[----:B-1----:R-:W-:Y:S05]  /*69b0*/  @!P0 NANOSLEEP.SYNCS 0x989680 ;  /* 0x009896800000895d */ /* 0x002fea0003900000 */
[----:B------:R-:W1:Y:S02]  /*69c0*/  @!P0 SYNCS.PHASECHK.TRANS64 P0, [R7+URZ], R4 ;  /* 0x00000004070085a7 */ /* 0x000e64000800007f */
[----:B-1----:R-:W-:Y:S05]  /*69d0*/  @!P0 BRA `(.L_x_116) ;  /* 0xfffffffc00f08947 */ /* 0x002fea000383ffff */
[----:B------:R-:W-:Y:S05]  /*69e0*/  BRA `(.L_x_139) ;  /* 0xfffffff4005c7947 */ /* 0x000fea000383ffff */
.L_x_117:
[----:B0-----:R0:W1:Y:S02]  /*69f0*/  SYNCS.PHASECHK.TRANS64.TRYWAIT P0, [R8+URZ], R5 ;  /* 0x00000005080075a7 */ /* 0x001064000800017f */
[----:B-1----:R-:W-:Y:S05]  /*6a00*/  @!P0 NANOSLEEP.SYNCS 0x989680 ;  /* 0x009896800000895d */ /* 0x002fea0003900000 */
[----:B------:R-:W1:Y:S02]  /*6a10*/  @!P0 SYNCS.PHASECHK.TRANS64 P0, [R8+URZ], R5 ;  /* 0x00000005080085a7 */ /* 0x000e64000800007f */
[----:B-1----:R-:W-:Y:S05]  /*6a20*/  @!P0 BRA `(.L_x_117) ;  /* 0xfffffffc00f08947 */ /* 0x002fea000383ffff */
[----:B------:R-:W-:Y:S05]  /*6a30*/  BRA `(.L_x_140) ;  /* 0xfffffff4006c7947 */ /* 0x000fea000383ffff */
.L_x_118:
[----:B0-----:R0:W1:Y:S02]  /*6a40*/  SYNCS.PHASECHK.TRANS64.TRYWAIT P0, [R9+URZ], R4 ;  /* 0x00000004090075a7 */ /* 0x001064000800017f */
[----:B-1----:R-:W-:Y:S05]  /*6a50*/  @!P0 NANOSLEEP.SYNCS 0x989680 ;  /* 0x009896800000895d */ /* 0x002fea0003900000 */
[----:B------:R-:W1:Y:S02]  /*6a60*/  @!P0 SYNCS.PHASECHK.TRANS64 P0, [R9+URZ], R4 ;  /* 0x00000004090085a7 */ /* 0x000e64000800007f */
[----:B-1----:R-:W-:Y:S05]  /*6a70*/  @!P0 BRA `(.L_x_118) ;  /* 0xfffffffc00f08947 */ /* 0x002fea000383ffff */
[----:B------:R-:W-:Y:S05]  /*6a80*/  BRA `(.L_x_141) ;  /* 0xfffffff4007c7947 */ /* 0x000fea000383ffff */
.L_x_119:
[----:B0-----:R0:W1:Y:S02]  /*6a90*/  SYNCS.PHASECHK.TRANS64.TRYWAIT P0, [R8+URZ], R5 ;  /* 0x00000005080075a7 */ /* 0x001064000800017f */
[----:B-1----:R-:W-:Y:S05]  /*6aa0*/  @!P0 NANOSLEEP.SYNCS 0x989680 ;  /* 0x009896800000895d */ /* 0x002fea0003900000 */
[----:B------:R-:W1:Y:S02]  /*6ab0*/  @!P0 SYNCS.PHASECHK.TRANS64 P0, [R8+URZ], R5 ;  /* 0x00000005080085a7 */ /* 0x000e64000800007f */
[----:B-1----:R-:W-:Y:S05]  /*6ac0*/  @!P0 BRA `(.L_x_119) ;  /* 0xfffffffc00f08947 */ /* 0x002fea000383ffff */
[----:B------:R-:W-:Y:S05]  /*6ad0*/  BRA `(.L_x_142) ;  /* 0xfffffff4008c7947 */ /* 0x000fea000383ffff */
.L_x_120:
[----:B0-----:R0:W1:Y:S02]  /*6ae0*/  SYNCS.PHASECHK.TRANS64.TRYWAIT P0, [R9+URZ], R4 ;  /* 0x00000004090075a7 */ /* 0x001064000800017f */
[----:B-1----:R-:W-:Y:S05]  /*6af0*/  @!P0 NANOSLEEP.SYNCS 0x989680 ;  /* 0x009896800000895d */ /* 0x002fea0003900000 */
[----:B------:R-:W1:Y:S02]  /*6b00*/  @!P0 SYNCS.PHASECHK.TRANS64 P0, [R9+URZ], R4 ;  /* 0x00000004090085a7 */ /* 0x000e64000800007f */
[----:B-1----:R-:W-:Y:S05]  /*6b10*/  @!P0 BRA `(.L_x_120) ;  /* 0xfffffffc00f08947 */ /* 0x002fea000383ffff */
[----:B------:R-:W-:Y:S05]  /*6b20*/  BRA `(.L_x_143) ;  /* 0xfffffff4009c7947 */ /* 0x000fea000383ffff */
.L_x_121:
[----:B0-----:R0:W1:Y:S02]  /*6b30*/  SYNCS.PHASECHK.TRANS64.TRYWAIT P0, [R8+URZ], R5 ;  /* 0x00000005080075a7 */ /* 0x001064000800017f */
[----:B-1----:R-:W-:Y:S05]  /*6b40*/  @!P0 NANOSLEEP.SYNCS 0x989680 ;  /* 0x009896800000895d */ /* 0x002fea0003900000 */
[----:B------:R-:W1:Y:S02]  /*6b50*/  @!P0 SYNCS.PHASECHK.TRANS64 P0, [R8+URZ], R5 ;  /* 0x00000005080085a7 */ /* 0x000e64000800007f */
[----:B-1----:R-:W-:Y:S05]  /*6b60*/  @!P0 BRA `(.L_x_121) ;  /* 0xfffffffc00f08947 */ /* 0x002fea000383ffff */
[----:B------:R-:W-:Y:S05]  /*6b70*/  BRA `(.L_x_144) ;  /* 0xfffffff400ac7947 */ /* 0x000fea000383ffff */
.L_x_122:
[----:B0-----:R0:W1:Y:S02]  /*6b80*/  SYNCS.PHASECHK.TRANS64.TRYWAIT P0, [R9+URZ], R4 ;  /* 0x00000004090075a7 */ /* 0x001064000800017f */
[----:B-1----:R-:W-:Y:S05]  /*6b90*/  @!P0 NANOSLEEP.SYNCS 0x989680 ;  /* 0x009896800000895d */ /* 0x002fea0003900000 */
[----:B------:R-:W1:Y:S02]  /*6ba0*/  @!P0 SYNCS.PHASECHK.TRANS64 P0, [R9+URZ], R4 ;  /* 0x00000004090085a7 */ /* 0x000e64000800007f */
[----:B-1----:R-:W-:Y:S05]  /*6bb0*/  @!P0 BRA `(.L_x_122) ;  /* 0xfffffffc00f08947 */ /* 0x002fea000383ffff */
[----:B------:R-:W-:Y:S05]  /*6bc0*/  BRA `(.L_x_145) ;  /* 0xfffffff400bc7947 */ /* 0x000fea000383ffff */
.L_x_123:
[----:B0-----:R0:W1:Y:S02]  /*6bd0*/  SYNCS.PHASECHK.TRANS64.TRYWAIT P0, [R8+URZ], R5 ;  /* 0x00000005080075a7 */ /* 0x001064000800017f */
[----:B-1----:R-:W-:Y:S05]  /*6be0*/  @!P0 NANOSLEEP.SYNCS 0x989680 ;  /* 0x009896800000895d */ /* 0x002fea0003900000 */
[----:B------:R-:W1:Y:S02]  /*6bf0*/  @!P0 SYNCS.PHASECHK.TRANS64 P0, [R8+URZ], R5 ;  /* 0x00000005080085a7 */ /* 0x000e64000800007f */
[----:B-1----:R-:W-:Y:S05]  /*6c00*/  @!P0 BRA `(.L_x_123) ;  /* 0xfffffffc00f08947 */ /* 0x002fea000383ffff */
[----:B------:R-:W-:Y:S05]  /*6c10*/  BRA `(.L_x_146) ;  /* 0xfffffff400cc7947 */ /* 0x000fea000383ffff */
.L_x_124:
[----:B0-----:R0:W1:Y:S02]  /*6c20*/  SYNCS.PHASECHK.TRANS64.TRYWAIT P0, [R9+URZ], R4 ;  /* 0x00000004090075a7 */ /* 0x001064000800017f */
[----:B-1----:R-:W-:Y:S05]  /*6c30*/  @!P0 NANOSLEEP.SYNCS 0x989680 ;  /* 0x009896800000895d */ /* 0x002fea0003900000 */
[----:B------:R-:W1:Y:S02]  /*6c40*/  @!P0 SYNCS.PHASECHK.TRANS64 P0, [R9+URZ], R4 ;  /* 0x00000004090085a7 */ /* 0x000e64000800007f */
[----:B-1----:R-:W-:Y:S05]  /*6c50*/  @!P0 BRA `(.L_x_124) ;  /* 0xfffffffc00f08947 */ /* 0x002fea000383ffff */
[----:B------:R-:W-:Y:S05]  /*6c60*/  BRA `(.L_x_147) ;  /* 0xfffffff400dc7947 */ /* 0x000fea000383ffff */
.L_x_125:
[----:B0-----:R0:W1:Y:S02]  /*6c70*/  SYNCS.PHASECHK.TRANS64.TRYWAIT P0, [R8+URZ], R5 ;  /* 0x00000005080075a7 */ /* 0x001064000800017f */
[----:B-1----:R-:W-:Y:S05]  /*6c80*/  @!P0 NANOSLEEP.SYNCS 0x989680 ;  /* 0x009896800000895d */ /* 0x002fea0003900000 */
[----:B------:R-:W1:Y:S02]  /*6c90*/  @!P0 SYNCS.PHASECHK.TRANS64 P0, [R8+URZ], R5 ;  /* 0x00000005080085a7 */ /* 0x000e64000800007f */
[----:B-1----:R-:W-:Y:S05]  /*6ca0*/  @!P0 BRA `(.L_x_125) ;  /* 0xfffffffc00f08947 */ /* 0x002fea000383ffff */
[----:B------:R-:W-:Y:S05]  /*6cb0*/  BRA `(.L_x_148) ;  /* 0xfffffff400ec7947 */ /* 0x000fea000383ffff */
.L_x_126:
[----:B0-----:R0:W1:Y:S02]  /*6cc0*/  SYNCS.PHASECHK.TRANS64.TRYWAIT P0, [R9+URZ], R4 ;  /* 0x00000004090075a7 */ /* 0x001064000800017f */
[----:B-1----:R-:W-:Y:S05]  /*6cd0*/  @!P0 NANOSLEEP.SYNCS 0x989680 ;  /* 0x009896800000895d */ /* 0x002fea0003900000 */
[----:B------:R-:W1:Y:S02]  /*6ce0*/  @!P0 SYNCS.PHASECHK.TRANS64 P0, [R9+URZ], R4 ;  /* 0x00000004090085a7 */ /* 0x000e64000800007f */
[----:B-1----:R-:W-:Y:S05]  /*6cf0*/  @!P0 BRA `(.L_x_126) ;  /* 0xfffffffc00f08947 */ /* 0x002fea000383ffff */
[----:B------:R-:W-:Y:S05]  /*6d00*/  BRA `(.L_x_149) ;  /* 0xfffffff400fc7947 */ /* 0x000fea000383ffff */
.L_x_127:
[----:B0-----:R0:W1:Y:S02]  /*6d10*/  SYNCS.PHASECHK.TRANS64.TRYWAIT P0, [R8+URZ], R5 ;  /* 0x00000005080075a7 */ /* 0x001064000800017f */
[----:B-1----:R-:W-:Y:S05]  /*6d20*/  @!P0 NANOSLEEP.SYNCS 0x989680 ;  /* 0x009896800000895d */ /* 0x002fea0003900000 */
[----:B------:R-:W1:Y:S02]  /*6d30*/  @!P0 SYNCS.PHASECHK.TRANS64 P0, [R8+URZ], R5 ;  /* 0x00000005080085a7 */ /* 0x000e64000800007f */
[----:B-1----:R-:W-:Y:S05]  /*6d40*/  @!P0 BRA `(.L_x_127) ;  /* 0xfffffffc00f08947 */ /* 0x002fea000383ffff */
[----:B------:R-:W-:Y:S05]  /*6d50*/  BRA `(.L_x_150) ;  /* 0xfffffff8000c7947 */ /* 0x000fea000383ffff */
.L_x_128:
[----:B0-----:R0:W1:Y:S02]  /*6d60*/  SYNCS.PHASECHK.TRANS64.TRYWAIT P0, [R9+URZ], R4 ;  /* 0x00000004090075a7 */ /* 0x001064000800017f */
[----:B-1----:R-:W-:Y:S05]  /*6d70*/  @!P0 NANOSLEEP.SYNCS 0x989680 ;  /* 0x009896800000895d */ /* 0x002fea0003900000 */
[----:B------:R-:W1:Y:S02]  /*6d80*/  @!P0 SYNCS.PHASECHK.TRANS64 P0, [R9+URZ], R4 ;  /* 0x00000004090085a7 */ /* 0x000e64000800007f */
[----:B-1----:R-:W-:Y:S05]  /*6d90*/  @!P0 BRA `(.L_x_128) ;  /* 0xfffffffc00f08947 */ /* 0x002fea000383ffff */
[----:B------:R-:W-:Y:S05]  /*6da0*/  BRA `(.L_x_151) ;  /* 0xfffffff8001c7947 */ /* 0x000fea000383ffff */
.L_x_129:
[----:B0-----:R0:W1:Y:S02]  /*6db0*/  SYNCS.PHASECHK.TRANS64.TRYWAIT P0, [R8+URZ], R5 ;  /* 0x00000005080075a7 */ /* 0x001064000800017f */
[----:B-1----:R-:W-:Y:S05]  /*6dc0*/  @!P0 NANOSLEEP.SYNCS 0x989680 ;  /* 0x009896800000895d */ /* 0x002fea0003900000 */
[----:B------:R-:W1:Y:S02]  /*6dd0*/  @!P0 SYNCS.PHASECHK.TRANS64 P0, [R8+URZ], R5 ;  /* 0x00000005080085a7 */ /* 0x000e64000800007f */
[----:B-1----:R-:W-:Y:S05]  /*6de0*/  @!P0 BRA `(.L_x_129) ;  /* 0xfffffffc00f08947 */ /* 0x002fea000383ffff */
[----:B------:R-:W-:Y:S05]  /*6df0*/  BRA `(.L_x_152) ;  /* 0xfffffff8002c7947 */ /* 0x000fea000383ffff */
.L_x_130:
[----:B-1----:R1:W2:Y:S02]  /*6e00*/  SYNCS.PHASECHK.TRANS64.TRYWAIT P0, [R11+URZ], R6 ;  /* 0x000000060b0075a7 */ /* 0x0022a4000800017f */
[----:B--2---:R-:W-:Y:S05]  /*6e10*/  @!P0 NANOSLEEP.SYNCS 0x989680 ;  /* 0x009896800000895d */ /* 0x004fea0003900000 */
[----:B------:R-:W2:Y:S02]  /*6e20*/  @!P0 SYNCS.PHASECHK.TRANS64 P0, [R11+URZ], R6 ;  /* 0x000000060b0085a7 */ /* 0x000ea4000800007f */
[----:B--2---:R-:W-:Y:S05]  /*6e30*/  @!P0 BRA `(.L_x_130) ;  /* 0xfffffffc00f08947 */ /* 0x004fea000383ffff */
[----:B------:R-:W-:Y:S05]  /*6e40*/  BRA `(.L_x_153) ;  /* 0xfffffff800347947 */ /* 0x000fea000383ffff */
.L_x_154:
[----:B------:R-:W-:-:S00]  /*6e50*/  BRA `(.L_x_154) ;  /* 0xfffffffc00fc7947 */ /* 0x000fc0000383ffff */
[----:B------:R-:W-:-:S00]  /*6e60*/  NOP ;  /* 0x0000000000007918 */ /* 0x000fc00000000000 */
        /* <DEDUP_REMOVED lines=9> */
.L_x_155:


//--------------------- .nv.global.init           --------------------------
	.section	.nv.global.init,"aw",@progbits
.nv.global.init:
	.type		$str$22,@object
	.size		$str$22,($str$23 - $str$22)
$str$22:
        /*0000*/ 	.byte	0x6b, 0x5f, 0x74, 0x69, 0x6c, 0x65, 0x5f, 0x63, 0x6f, 0x75, 0x6e, 0x74, 0x20, 0x3e, 0x3d, 0x20
        /*0010*/ 	.byte	0x31, 0x00
	.type		$str$23,@object
	.size		$str$23,(__unnamed_1 - $str$23)
$str$23:
        /*0012*/ 	.byte	0x2f, 0x74, 0x6d, 0x70, 0x2f, 0x63, 0x75, 0x74, 0x6c, 0x61, 0x73, 0x73, 0x5f, 0x73, 0x77, 0x65
        /*0022*/ 	.byte	0x65, 0x70, 0x5f, 0x73, 0x72, 0x63, 0x2f, 0x69, 0x6e, 0x63, 0x6c, 0x75, 0x64, 0x65, 0x2f, 0x63
        /*0032*/ 	.byte	0x75, 0x74, 0x6c, 0x61, 0x73, 0x73, 0x2f, 0x67, 0x65, 0x6d, 0x6d, 0x2f, 0x63, 0x6f, 0x6c, 0x6c
        /*0042*/ 	.byte	0x65, 0x63, 0x74, 0x69, 0x76, 0x65, 0x2f, 0x73, 0x6d, 0x39, 0x30, 0x5f, 0x6d, 0x6d, 0x61, 0x5f
        /*0052*/ 	.byte	0x74, 0x6d, 0x61, 0x5f, 0x67, 0x6d, 0x6d, 0x61, 0x5f, 0x73, 0x73, 0x5f, 0x77, 0x61, 0x72, 0x70
        /*0062*/ 	.byte	0x73, 0x70, 0x65, 0x63, 0x69, 0x61, 0x6c, 0x69, 0x7a, 0x65, 0x64, 0x2e, 0x68, 0x70, 0x70, 0x00
	.type		__unnamed_1,@object
	.size		__unnamed_1,(.L_0 - __unnamed_1)
__unnamed_1:
        /*0072*/ 	.byte	0x76, 0x6f, 0x69, 0x64, 0x20, 0x63, 0x75, 0x74, 0x6c, 0x61, 0x73, 0x73, 0x3a, 0x3a, 0x67, 0x65
        /* <DEDUP_REMOVED lines=179> */
        /*0bb2*/ 	.byte	0x69, 0x64, 0x65, 0x6e, 0x74, 0x69, 0x74, 0x79, 0x5d, 0x00
.L_0:


//--------------------- .nv.shared._ZN7cutlass13device_kernelINS_4gemm6kernel13GemmUniversalIN4cute5tupleIJiiiiEEENS1_10collective13CollectiveMmaINS1_34MainloopSm90TmaGmmaWarpSpecializedILi16ENS5_IJNS4_1CILi1EEESB_SB_EEENS1_35KernelTmaWarpSpecializedCooperativeEEENS5_IJNSA_ILi192EEENSA_ILi32EEESG_EEENS_6half_tENS5_IJlSB_lEEESI_SJ_NS4_8TiledMMAINS4_8MMA_AtomIJNS4_4SM904GMMA25MMA_64x32x16_F32F16F16_SSILNSN_5MajorE0ELSP_0ELNSN_7ScaleInE1ELSQ_1EEEEEENS4_6LayoutINS5_IJNSA_ILi2EEESB_SB_EEENS5_IJSB_NSA_ILi0EEESW_EEEEENS5_IJNS4_10UnderscoreESZ_SZ_EEEEENS4_13SM90_TMA_LOADENS4_14ComposedLayoutINS4_7SwizzleILi2ELi4ELi3EEENS4_18smem_ptr_flag_bitsILi16EEENST_INS5_IJNSA_ILi8EEESG_EEENS5_IJSG_SB_EEEEEEEvNS4_8identityES12_S1C_vS1D_EENS_8epilogue10collective6detail29Sm90TmaWarpSpecializedAdapterINS1G_15DefaultEpilogueISI_SJ_SJ_NS1F_6thread17LinearCombinationISI_Li1EffLNS1K_9ScaleType4KindE0ELNS_15FloatRoundStyleE2ESI_EENS1_15EpilogueDefaultEEEEEvvEEEEvNT_6ParamsE --------------------------
	.section	.nv.shared._ZN7cutlass13device_kernelINS_4gemm6kernel13GemmUniversalIN4cute5tupleIJiiiiEEENS1_10collective13CollectiveMmaINS1_34MainloopSm90TmaGmmaWarpSpecializedILi16ENS5_IJNS4_1CILi1EEESB_SB_EEENS1_35KernelTmaWarpSpecializedCooperativeEEENS5_IJNSA_ILi192EEENSA_ILi32EEESG_EEENS_6half_tENS5_IJlSB_lEEESI_SJ_NS4_8TiledMMAINS4_8MMA_AtomIJNS4_4SM904GMMA25MMA_64x32x16_F32F16F16_SSILNSN_5MajorE0ELSP_0ELNSN_7ScaleInE1ELSQ_1EEEEEENS4_6LayoutINS5_IJNSA_ILi2EEESB_SB_EEENS5_IJSB_NSA_ILi0EEESW_EEEEENS5_IJNS4_10UnderscoreESZ_SZ_EEEEENS4_13SM90_TMA_LOADENS4_14ComposedLayoutINS4_7SwizzleILi2ELi4ELi3EEENS4_18smem_ptr_flag_bitsILi16EEENST_INS5_IJNSA_ILi8EEESG_EEENS5_IJSG_SB_EEEEEEEvNS4_8identityES12_S1C_vS1D_EENS_8epilogue10collective6detail29Sm90TmaWarpSpecializedAdapterINS1G_15DefaultEpilogueISI_SJ_SJ_NS1F_6thread17LinearCombinationISI_Li1EffLNS1K_9ScaleType4KindE0ELNS_15FloatRoundStyleE2ESI_EENS1_15EpilogueDefaultEEEEEvvEEEEvNT_6ParamsE,"aw",@nobits
	.sectionflags	@""
	.align	16
	.zero		1024


//--------------------- .nv.shared.reserved.0     --------------------------
	.section	.nv.shared.reserved.0,"aw",@nobits
	.weak		__nv_reservedSMEM_offset_0_alias
	.size		__nv_reservedSMEM_offset_0_alias, 0, 0
	.other		__nv_reservedSMEM_offset_0_alias,@"STO_CUDA_RESERVED_SHARED STV_DEFAULT"
__nv_reservedSMEM_offset_0_alias:
	.zero		0


//--------------------- .nv.global                --------------------------
	.section	.nv.global,"aw",@nobits
.nv.global:
	.type		_ZN39_INTERNAL_7c7ee437_4_k_cu_eae9a3c5_79314cute1_E,@object
	.size		_ZN39_INTERNAL_7c7ee437_4_k_cu_eae9a3c5_79314cute1_E,(_ZN39_INTERNAL_7c7ee437_4_k_cu_eae9a3c5_79314cuda3std3__45__cpo6cbeginE - _ZN39_INTERNAL_7c7ee437_4_k_cu_eae9a3c5_79314cute1_E)
_ZN39_INTERNAL_7c7ee437_4_k_cu_eae9a3c5_79314cute1_E:
	.zero		1
	.type		_ZN39_INTERNAL_7c7ee437_4_k_cu_eae9a3c5_79314cuda3std3__45__cpo6cbeginE,@object
	.size		_ZN39_INTERNAL_7c7ee437_4_k_cu_eae9a3c5_79314cuda3std3__45__cpo6cbeginE,(_ZN39_INTERNAL_7c7ee437_4_k_cu_eae9a3c5_79314cuda3std3__48in_placeE - _ZN39_INTERNAL_7c7ee437_4_k_cu_eae9a3c5_79314cuda3std3__45__cpo6cbeginE)
_ZN39_INTERNAL_7c7ee437_4_k_cu_eae9a3c5_79314cuda3std3__45__cpo6cbeginE:
	.zero		1
	.type		_ZN39_INTERNAL_7c7ee437_4_k_cu_eae9a3c5_79314cuda3std3__48in_placeE,@object
	.size		_ZN39_INTERNAL_7c7ee437_4_k_cu_eae9a3c5_79314cuda3std3__48in_placeE,(_ZN39_INTERNAL_7c7ee437_4_k_cu_eae9a3c5_79314cuda3std6ranges3__45__cpo9iter_moveE - _ZN39_INTERNAL_7c7ee437_4_k_cu_eae9a3c5_79314cuda3std3__48in_placeE)
_ZN39_INTERNAL_7c7ee437_4_k_cu_eae9a3c5_79314cuda3std3__48in_placeE:
	.zero		1
	.type		_ZN39_INTERNAL_7c7ee437_4_k_cu_eae9a3c5_79314cuda3std6ranges3__45__cpo9iter_moveE,@object
	.size		_ZN39_INTERNAL_7c7ee437_4_k_cu_eae9a3c5_79314cuda3std6ranges3__45__cpo9iter_moveE,(_ZN39_INTERNAL_7c7ee437_4_k_cu_eae9a3c5_79314cuda3std3__45__cpo5beginE - _ZN39_INTERNAL_7c7ee437_4_k_cu_eae9a3c5_79314cuda3std6ranges3__45__cpo9iter_moveE)
_ZN39_INTERNAL_7c7ee437_4_k_cu_eae9a3c5_79314cuda3std6ranges3__45__cpo9iter_moveE:
	.zero		1
	.type		_ZN39_INTERNAL_7c7ee437_4_k_cu_eae9a3c5_79314cuda3std3__45__cpo5beginE,@object
	.size		_ZN39_INTERNAL_7c7ee437_4_k_cu_eae9a3c5_79314cuda3std3__45__cpo5beginE,(_ZN39_INTERNAL_7c7ee437_4_k_cu_eae9a3c5_79314cuda3std3__441_GLOBAL__N__7c7ee437_4_k_cu_eae9a3c5_79316ignoreE - _ZN39_INTERNAL_7c7ee437_4_k_cu_eae9a3c5_79314cuda3std3__45__cpo5beginE)
_ZN39_INTERNAL_7c7ee437_4_k_cu_eae9a3c5_79314cuda3std3__45__cpo5beginE:
	.zero		1
	.type		_ZN39_INTERNAL_7c7ee437_4_k_cu_eae9a3c5_79314cuda3std3__441_GLOBAL__N__7c7ee437_4_k_cu_eae9a3c5_79316ignoreE,@object
	.size		_ZN39_INTERNAL_7c7ee437_4_k_cu_eae9a3c5_79314cuda3std3__441_GLOBAL__N__7c7ee437_4_k_cu_eae9a3c5_79316ignoreE,(_ZN39_INTERNAL_7c7ee437_4_k_cu_eae9a3c5_79314cute7productE - _ZN39_INTERNAL_7c7ee437_4_k_cu_eae9a3c5_79314cuda3std3__441_GLOBAL__N__7c7ee437_4_k_cu_eae9a3c5_79316ignoreE)
_ZN39_INTERNAL_7c7ee437_4_k_cu_eae9a3c5_79314cuda3std3__441_GLOBAL__N__7c7ee437_4_k_cu_eae9a3c5_79316ignoreE:
	.zero		1
	.type		_ZN39_INTERNAL_7c7ee437_4_k_cu_eae9a3c5_79314cute7productE,@object
	.size		_ZN39_INTERNAL_7c7ee437_4_k_cu_eae9a3c5_79314cute7productE,(_ZN39_INTERNAL_7c7ee437_4_k_cu_eae9a3c5_79314cuda3std3__45__cpo3endE - _ZN39_INTERNAL_7c7ee437_4_k_cu_eae9a3c5_79314cute7productE)
_ZN39_INTERNAL_7c7ee437_4_k_cu_eae9a3c5_79314cute7productE:
	.zero		1
	.type		_ZN39_INTERNAL_7c7ee437_4_k_cu_eae9a3c5_79314cuda3std3__45__cpo3endE,@object
	.size		_ZN39_INTERNAL_7c7ee437_4_k_cu_eae9a3c5_79314cuda3std3__45__cpo3endE,(_ZN39_INTERNAL_7c7ee437_4_k_cu_eae9a3c5_79314cuda3std3__419piecewise_constructE - _ZN39_INTERNAL_7c7ee437_4_k_cu_eae9a3c5_79314cuda3std3__45__cpo3endE)
_ZN39_INTERNAL_7c7ee437_4_k_cu_eae9a3c5_79314cuda3std3__45__cpo3endE:
	.zero		1
	.type		_ZN39_INTERNAL_7c7ee437_4_k_cu_eae9a3c5_79314cuda3std3__419piecewise_constructE,@object
	.size		_ZN39_INTERNAL_7c7ee437_4_k_cu_eae9a3c5_79314cuda3std3__419piecewise_constructE,(_ZN39_INTERNAL_7c7ee437_4_k_cu_eae9a3c5_79314cuda3std3__45__cpo4cendE - _ZN39_INTERNAL_7c7ee437_4_k_cu_eae9a3c5_79314cuda3std3__419piecewise_constructE)
_ZN39_INTERNAL_7c7ee437_4_k_cu_eae9a3c5_79314cuda3std3__419piecewise_constructE:
	.zero		1
	.type		_ZN39_INTERNAL_7c7ee437_4_k_cu_eae9a3c5_79314cuda3std3__45__cpo4cendE,@object
	.size		_ZN39_INTERNAL_7c7ee437_4_k_cu_eae9a3c5_79314cuda3std3__45__cpo4cendE,(_ZN39_INTERNAL_7c7ee437_4_k_cu_eae9a3c5_79314cuda3std6ranges3__45__cpo4swapE - _ZN39_INTERNAL_7c7ee437_4_k_cu_eae9a3c5_79314cuda3std3__45__cpo4cendE)
_ZN39_INTERNAL_7c7ee437_4_k_cu_eae9a3c5_79314cuda3std3__45__cpo4cendE:
	.zero		1
	.type		_ZN39_INTERNAL_7c7ee437_4_k_cu_eae9a3c5_79314cuda3std6ranges3__45__cpo4swapE,@object
	.size		_ZN39_INTERNAL_7c7ee437_4_k_cu_eae9a3c5_79314cuda3std6ranges3__45__cpo4swapE,(.L_8 - _ZN39_INTERNAL_7c7ee437_4_k_cu_eae9a3c5_79314cuda3std6ranges3__45__cpo4swapE)
_ZN39_INTERNAL_7c7ee437_4_k_cu_eae9a3c5_79314cuda3std6ranges3__45__cpo4swapE:
	.zero		1
.L_8:


//--------------------- .nv.constant0._ZN7cutlass13device_kernelINS_4gemm6kernel13GemmUniversalIN4cute5tupleIJiiiiEEENS1_10collective13CollectiveMmaINS1_34MainloopSm90TmaGmmaWarpSpecializedILi16ENS5_IJNS4_1CILi1EEESB_SB_EEENS1_35KernelTmaWarpSpecializedCooperativeEEENS5_IJNSA_ILi192EEENSA_ILi32EEESG_EEENS_6half_tENS5_IJlSB_lEEESI_SJ_NS4_8TiledMMAINS4_8MMA_AtomIJNS4_4SM904GMMA25MMA_64x32x16_F32F16F16_SSILNSN_5MajorE0ELSP_0ELNSN_7ScaleInE1ELSQ_1EEEEEENS4_6LayoutINS5_IJNSA_ILi2EEESB_SB_EEENS5_IJSB_NSA_ILi0EEESW_EEEEENS5_IJNS4_10UnderscoreESZ_SZ_EEEEENS4_13SM90_TMA_LOADENS4_14ComposedLayoutINS4_7SwizzleILi2ELi4ELi3EEENS4_18smem_ptr_flag_bitsILi16EEENST_INS5_IJNSA_ILi8EEESG_EEENS5_IJSG_SB_EEEEEEEvNS4_8identityES12_S1C_vS1D_EENS_8epilogue10collective6detail29Sm90TmaWarpSpecializedAdapterINS1G_15DefaultEpilogueISI_SJ_SJ_NS1F_6thread17LinearCombinationISI_Li1EffLNS1K_9ScaleType4KindE0ELNS_15FloatRoundStyleE2ESI_EENS1_15EpilogueDefaultEEEEEvvEEEEvNT_6ParamsE --------------------------
	.section	.nv.constant0._ZN7cutlass13device_kernelINS_4gemm6kernel13GemmUniversalIN4cute5tupleIJiiiiEEENS1_10collective13CollectiveMmaINS1_34MainloopSm90TmaGmmaWarpSpecializedILi16ENS5_IJNS4_1CILi1EEESB_SB_EEENS1_35KernelTmaWarpSpecializedCooperativeEEENS5_IJNSA_ILi192EEENSA_ILi32EEESG_EEENS_6half_tENS5_IJlSB_lEEESI_SJ_NS4_8TiledMMAINS4_8MMA_AtomIJNS4_4SM904GMMA25MMA_64x32x16_F32F16F16_SSILNSN_5MajorE0ELSP_0ELNSN_7ScaleInE1ELSQ_1EEEEEENS4_6LayoutINS5_IJNSA_ILi2EEESB_SB_EEENS5_IJSB_NSA_ILi0EEESW_EEEEENS5_IJNS4_10UnderscoreESZ_SZ_EEEEENS4_13SM90_TMA_LOADENS4_14ComposedLayoutINS4_7SwizzleILi2ELi4ELi3EEENS4_18smem_ptr_flag_bitsILi16EEENST_INS5_IJNSA_ILi8EEESG_EEENS5_IJSG_SB_EEEEEEEvNS4_8identityES12_S1C_vS1D_EENS_8epilogue10collective6detail29Sm90TmaWarpSpecializedAdapterINS1G_15DefaultEpilogueISI_SJ_SJ_NS1F_6thread17LinearCombinationISI_Li1EffLNS1K_9ScaleType4KindE0ELNS_15FloatRoundStyleE2ESI_EENS1_15EpilogueDefaultEEEEEvvEEEEvNT_6ParamsE,"a",@progbits
	.sectionflags	@""
	.align	4
.nv.constant0._ZN7cutlass13device_kernelINS_4gemm6kernel13GemmUniversalIN4cute5tupleIJiiiiEEENS1_10collective13CollectiveMmaINS1_34MainloopSm90TmaGmmaWarpSpecializedILi16ENS5_IJNS4_1CILi1EEESB_SB_EEENS1_35KernelTmaWarpSpecializedCooperativeEEENS5_IJNSA_ILi192EEENSA_ILi32EEESG_EEENS_6half_tENS5_IJlSB_lEEESI_SJ_NS4_8TiledMMAINS4_8MMA_AtomIJNS4_4SM904GMMA25MMA_64x32x16_F32F16F16_SSILNSN_5MajorE0ELSP_0ELNSN_7ScaleInE1ELSQ_1EEEEEENS4_6LayoutINS5_IJNSA_ILi2EEESB_SB_EEENS5_IJSB_NSA_ILi0EEESW_EEEEENS5_IJNS4_10UnderscoreESZ_SZ_EEEEENS4_13SM90_TMA_LOADENS4_14ComposedLayoutINS4_7SwizzleILi2ELi4ELi3EEENS4_18smem_ptr_flag_bitsILi16EEENST_INS5_IJNSA_ILi8EEESG_EEENS5_IJSG_SB_EEEEEEEvNS4_8identityES12_S1C_vS1D_EENS_8epilogue10collective6detail29Sm90TmaWarpSpecializedAdapterINS1G_15DefaultEpilogueISI_SJ_SJ_NS1F_6thread17LinearCombinationISI_Li1EffLNS1K_9ScaleType4KindE0ELNS_15FloatRoundStyleE2ESI_EENS1_15EpilogueDefaultEEEEEvvEEEEvNT_6ParamsE:
	.zero		1664


//--------------------- SYMBOLS --------------------------

	.type		.nv.reservedSmem.offset0,@object
	.size		.nv.reservedSmem.offset0,0x4
	.type		__assertfail,@function
